//
// Generated by NVIDIA NVVM Compiler
//
// Compiler Build ID: CL-36424714
// Cuda compilation tools, release 13.0, V13.0.88
// Based on NVVM 20.0.0
//

.version 9.0
.target sm_100
.address_size 64

	// .globl	_Z11shared_gemvPKfS0_Pfmm
.extern .shared .align 16 .b8 x_shared[];

.visible .entry _Z11shared_gemvPKfS0_Pfmm(
	.param .u64 .ptr .align 1 _Z11shared_gemvPKfS0_Pfmm_param_0,
	.param .u64 .ptr .align 1 _Z11shared_gemvPKfS0_Pfmm_param_1,
	.param .u64 .ptr .align 1 _Z11shared_gemvPKfS0_Pfmm_param_2,
	.param .u64 _Z11shared_gemvPKfS0_Pfmm_param_3,
	.param .u64 _Z11shared_gemvPKfS0_Pfmm_param_4
)
{
	.reg .pred 	%p<25>;
	.reg .b32 	%r<34>;
	.reg .b32 	%f<90>;
	.reg .b64 	%rd<108>;

	ld.param.u64 	%rd52, [_Z11shared_gemvPKfS0_Pfmm_param_0];
	ld.param.u64 	%rd53, [_Z11shared_gemvPKfS0_Pfmm_param_1];
	ld.param.u64 	%rd50, [_Z11shared_gemvPKfS0_Pfmm_param_3];
	ld.param.u64 	%rd51, [_Z11shared_gemvPKfS0_Pfmm_param_4];
	cvta.to.global.u64 	%rd1, %rd53;
	cvta.to.global.u64 	%rd2, %rd52;
	mov.u32 	%r3, %nctaid.x;
	mov.u32 	%r4, %ntid.x;
	cvt.u64.u32 	%rd3, %r4;
	mul.wide.u32 	%rd4, %r3, %r4;
	mov.u32 	%r5, %tid.x;
	cvt.u64.u32 	%rd5, %r5;
	mov.u32 	%r6, %ctaid.x;
	mul.wide.u32 	%rd54, %r6, %r4;
	add.s64 	%rd6, %rd54, %rd5;
	and.b64  	%rd55, %rd51, -4294967296;
	setp.ne.s64 	%p1, %rd55, 0;
	@%p1 bra 	$L__BB0_2;
	cvt.u32.u64 	%r7, %rd3;
	cvt.u32.u64 	%r8, %rd51;
	div.u32 	%r9, %r8, %r7;
	cvt.u64.u32 	%rd93, %r9;
	bra.uni 	$L__BB0_3;
$L__BB0_2:
	div.u64 	%rd93, %rd51, %rd3;
$L__BB0_3:
	setp.ge.u64 	%p2, %rd51, %rd3;
	@%p2 bra 	$L__BB0_5;
	setp.le.u64 	%p3, %rd51, %rd5;
	mov.b64 	%rd93, 1;
	@%p3 bra 	$L__BB0_33;
$L__BB0_5:
	mul.lo.s64 	%rd97, %rd93, %rd5;
	add.s64 	%rd58, %rd3, -1;
	setp.ne.s64 	%p4, %rd58, %rd5;
	setp.le.u64 	%p5, %rd51, %rd3;
	or.pred  	%p6, %p4, %p5;
	mov.b64 	%rd94, 0;
	@%p6 bra 	$L__BB0_9;
	setp.ne.s64 	%p7, %rd55, 0;
	@%p7 bra 	$L__BB0_8;
	cvt.u32.u64 	%r10, %rd3;
	cvt.u32.u64 	%r11, %rd51;
	rem.u32 	%r12, %r11, %r10;
	cvt.u64.u32 	%rd94, %r12;
	bra.uni 	$L__BB0_9;
$L__BB0_8:
	rem.u64 	%rd94, %rd51, %rd3;
$L__BB0_9:
	add.s64 	%rd60, %rd97, %rd93;
	add.s64 	%rd15, %rd60, %rd94;
	setp.ge.u64 	%p8, %rd97, %rd15;
	@%p8 bra 	$L__BB0_16;
	add.s64 	%rd16, %rd94, %rd93;
	and.b64  	%rd17, %rd16, 3;
	setp.eq.s64 	%p9, %rd17, 0;
	@%p9 bra 	$L__BB0_13;
	mov.b64 	%rd96, 0;
	mov.u32 	%r15, x_shared;
$L__BB0_12:
	.pragma "nounroll";
	shl.b64 	%rd62, %rd97, 2;
	add.s64 	%rd63, %rd1, %rd62;
	ld.global.f32 	%f7, [%rd63];
	cvt.u32.u64 	%r13, %rd97;
	shl.b32 	%r14, %r13, 2;
	add.s32 	%r16, %r15, %r14;
	st.shared.f32 	[%r16], %f7;
	add.s64 	%rd97, %rd97, 1;
	add.s64 	%rd96, %rd96, 1;
	setp.ne.s64 	%p10, %rd96, %rd17;
	@%p10 bra 	$L__BB0_12;
$L__BB0_13:
	add.s64 	%rd64, %rd16, -1;
	setp.lt.u64 	%p11, %rd64, 3;
	@%p11 bra 	$L__BB0_16;
	mov.u32 	%r19, x_shared;
$L__BB0_15:
	shl.b64 	%rd65, %rd97, 2;
	add.s64 	%rd66, %rd1, %rd65;
	ld.global.f32 	%f8, [%rd66];
	cvt.u32.u64 	%r17, %rd97;
	shl.b32 	%r18, %r17, 2;
	add.s32 	%r20, %r19, %r18;
	st.shared.f32 	[%r20], %f8;
	ld.global.f32 	%f9, [%rd66+4];
	st.shared.f32 	[%r20+4], %f9;
	ld.global.f32 	%f10, [%rd66+8];
	st.shared.f32 	[%r20+8], %f10;
	ld.global.f32 	%f11, [%rd66+12];
	st.shared.f32 	[%r20+12], %f11;
	add.s64 	%rd97, %rd97, 4;
	setp.ne.s64 	%p12, %rd97, %rd15;
	@%p12 bra 	$L__BB0_15;
$L__BB0_16:
	bar.sync 	0;
	or.b64  	%rd67, %rd50, %rd4;
	and.b64  	%rd68, %rd67, -4294967296;
	setp.ne.s64 	%p13, %rd68, 0;
	@%p13 bra 	$L__BB0_18;
	cvt.u32.u64 	%r21, %rd4;
	cvt.u32.u64 	%r22, %rd50;
	div.u32 	%r23, %r22, %r21;
	cvt.u64.u32 	%rd100, %r23;
	bra.uni 	$L__BB0_19;
$L__BB0_18:
	div.u64 	%rd100, %rd50, %rd4;
$L__BB0_19:
	setp.le.u64 	%p14, %rd4, %rd50;
	@%p14 bra 	$L__BB0_21;
	setp.ge.u64 	%p15, %rd6, %rd50;
	mov.b64 	%rd100, 1;
	@%p15 bra 	$L__BB0_33;
$L__BB0_21:
	mul.lo.s64 	%rd102, %rd100, %rd6;
	add.s64 	%rd71, %rd4, -1;
	setp.ne.s64 	%p16, %rd6, %rd71;
	setp.le.u64 	%p17, %rd50, %rd4;
	or.pred  	%p18, %p16, %p17;
	mov.b64 	%rd101, 0;
	@%p18 bra 	$L__BB0_25;
	setp.ne.s64 	%p19, %rd68, 0;
	@%p19 bra 	$L__BB0_24;
	cvt.u32.u64 	%r24, %rd4;
	cvt.u32.u64 	%r25, %rd50;
	rem.u32 	%r26, %r25, %r24;
	cvt.u64.u32 	%rd101, %r26;
	bra.uni 	$L__BB0_25;
$L__BB0_24:
	rem.u64 	%rd101, %rd50, %rd4;
$L__BB0_25:
	add.s64 	%rd74, %rd102, %rd100;
	add.s64 	%rd33, %rd74, %rd101;
	setp.ge.u64 	%p20, %rd102, %rd33;
	@%p20 bra 	$L__BB0_33;
	add.s64 	%rd75, %rd51, -1;
	shr.u64 	%rd76, %rd75, 3;
	add.s64 	%rd77, %rd76, 1;
	and.b64  	%rd34, %rd77, 4611686018427387902;
	and.b64  	%rd35, %rd75, 8;
	mov.u32 	%r31, x_shared;
	add.s32 	%r27, %r31, 32;
$L__BB0_27:
	setp.lt.u64 	%p21, %rd51, 9;
	mov.f32 	%f87, 0f00000000;
	mov.b64 	%rd107, 0;
	@%p21 bra 	$L__BB0_30;
	add.s64 	%rd103, %rd1, 32;
	mul.lo.s64 	%rd80, %rd50, %rd102;
	shl.b64 	%rd81, %rd80, 2;
	add.s64 	%rd82, %rd2, %rd81;
	add.s64 	%rd104, %rd82, 32;
	mov.f32 	%f87, 0f00000000;
	mov.b64 	%rd107, 0;
	mov.u32 	%r33, %r27;
	mov.u64 	%rd105, %rd34;
$L__BB0_29:
	ld.global.f32 	%f15, [%rd104+-32];
	ld.global.f32 	%f16, [%rd103+-32];
	fma.rn.f32 	%f17, %f15, %f16, %f87;
	ld.global.f32 	%f18, [%rd104+-28];
	ld.shared.f32 	%f19, [%r33+-28];
	fma.rn.f32 	%f20, %f18, %f19, %f17;
	ld.global.f32 	%f21, [%rd104+-24];
	ld.shared.v2.f32 	{%f22, %f23}, [%r33+-24];
	fma.rn.f32 	%f24, %f21, %f22, %f20;
	ld.global.f32 	%f25, [%rd104+-20];
	fma.rn.f32 	%f26, %f25, %f23, %f24;
	ld.global.f32 	%f27, [%rd104+-16];
	ld.shared.v4.f32 	{%f28, %f29, %f30, %f31}, [%r33+-16];
	fma.rn.f32 	%f32, %f27, %f28, %f26;
	ld.global.f32 	%f33, [%rd104+-12];
	fma.rn.f32 	%f34, %f33, %f29, %f32;
	ld.global.f32 	%f35, [%rd104+-8];
	fma.rn.f32 	%f36, %f35, %f30, %f34;
	ld.global.f32 	%f37, [%rd104+-4];
	.pragma "used_bytes_mask 65520";
	ld.shared.v4.f32 	{%f38, %f39, %f40, %f41}, [%r33];
	fma.rn.f32 	%f42, %f37, %f31, %f36;
	ld.global.f32 	%f43, [%rd104];
	ld.global.f32 	%f44, [%rd103];
	fma.rn.f32 	%f45, %f43, %f44, %f42;
	ld.global.f32 	%f46, [%rd104+4];
	fma.rn.f32 	%f47, %f46, %f39, %f45;
	ld.global.f32 	%f48, [%rd104+8];
	fma.rn.f32 	%f49, %f48, %f40, %f47;
	ld.global.f32 	%f50, [%rd104+12];
	fma.rn.f32 	%f51, %f50, %f41, %f49;
	ld.global.f32 	%f52, [%rd104+16];
	ld.shared.v4.f32 	{%f53, %f54, %f55, %f56}, [%r33+16];
	fma.rn.f32 	%f57, %f52, %f53, %f51;
	ld.global.f32 	%f58, [%rd104+20];
	fma.rn.f32 	%f59, %f58, %f54, %f57;
	ld.global.f32 	%f60, [%rd104+24];
	fma.rn.f32 	%f61, %f60, %f55, %f59;
	ld.global.f32 	%f62, [%rd104+28];
	fma.rn.f32 	%f87, %f62, %f56, %f61;
	add.s64 	%rd107, %rd107, 16;
	add.s64 	%rd105, %rd105, -2;
	add.s32 	%r33, %r33, 64;
	add.s64 	%rd104, %rd104, 64;
	add.s64 	%rd103, %rd103, 64;
	setp.ne.s64 	%p22, %rd105, 0;
	@%p22 bra 	$L__BB0_29;
$L__BB0_30:
	setp.ne.s64 	%p23, %rd35, 0;
	@%p23 bra 	$L__BB0_32;
	mad.lo.s64 	%rd83, %rd102, %rd50, %rd107;
	shl.b64 	%rd84, %rd83, 2;
	add.s64 	%rd85, %rd2, %rd84;
	ld.global.f32 	%f63, [%rd85];
	shl.b64 	%rd86, %rd107, 2;
	add.s64 	%rd87, %rd1, %rd86;
	ld.global.f32 	%f64, [%rd87];
	fma.rn.f32 	%f65, %f63, %f64, %f87;
	ld.global.f32 	%f66, [%rd85+4];
	cvt.u32.u64 	%r29, %rd107;
	shl.b32 	%r30, %r29, 2;
	add.s32 	%r32, %r31, %r30;
	ld.shared.f32 	%f67, [%r32+4];
	fma.rn.f32 	%f68, %f66, %f67, %f65;
	ld.global.f32 	%f69, [%rd85+8];
	ld.shared.v2.f32 	{%f70, %f71}, [%r32+8];
	fma.rn.f32 	%f72, %f69, %f70, %f68;
	ld.global.f32 	%f73, [%rd85+12];
	fma.rn.f32 	%f74, %f73, %f71, %f72;
	ld.global.f32 	%f75, [%rd85+16];
	ld.shared.v4.f32 	{%f76, %f77, %f78, %f79}, [%r32+16];
	fma.rn.f32 	%f80, %f75, %f76, %f74;
	ld.global.f32 	%f81, [%rd85+20];
	fma.rn.f32 	%f82, %f81, %f77, %f80;
	ld.global.f32 	%f83, [%rd85+24];
	fma.rn.f32 	%f84, %f83, %f78, %f82;
	ld.global.f32 	%f85, [%rd85+28];
	fma.rn.f32 	%f87, %f85, %f79, %f84;
$L__BB0_32:
	ld.param.u64 	%rd91, [_Z11shared_gemvPKfS0_Pfmm_param_2];
	cvta.to.global.u64 	%rd88, %rd91;
	shl.b64 	%rd89, %rd102, 2;
	add.s64 	%rd90, %rd88, %rd89;
	st.global.f32 	[%rd90], %f87;
	add.s64 	%rd102, %rd102, 1;
	setp.ne.s64 	%p24, %rd102, %rd33;
	@%p24 bra 	$L__BB0_27;
$L__BB0_33:
	ret;

}


// ===== COMPILED SASS (sm_100) =====

	.target	sm_100

	.elftype	@"ET_EXEC"


//--------------------- .note.nv.tkinfo           --------------------------
	.section	.note.nv.tkinfo,"",@"SHT_NOTE"
	.sectionflags	@"SHF_NOTE_NV_TKINFO"
	.tkinfo
        /*0018*/ 	.word	0x00000002
        /*0030*/ 	.string	""
        /*0030*/ 	.string	"ptxas"
        /*0030*/ 	.string	"Cuda compilation tools, release 13.0, V13.0.88"
        /*0030*/ 	.string	"Build cuda_13.0.r13.0/compiler.36424714_0"
        /*0030*/ 	.string	"-arch sm_100 -m 64 "



//--------------------- .note.nv.cuinfo           --------------------------
	.section	.note.nv.cuinfo,"",@"SHT_NOTE"
	.sectionflags	@"SHF_NOTE_NV_CUINFO"
        /*0018*/ 	.short	0x0002
        /*001a*/ 	.short	0x0064
        /*001c*/ 	.short	0x0082
	.zero		2


//--------------------- .nv.info                  --------------------------
	.section	.nv.info,"",@"SHT_CUDA_INFO"
	.align	4


	//----- nvinfo : EIATTR_REGCOUNT
	.align		4
        /*0000*/ 	.byte	0x04, 0x2f
        /*0002*/ 	.short	(.L_1 - .L_0)
	.align		4
.L_0:
        /*0004*/ 	.word	index@(_Z11shared_gemvPKfS0_Pfmm)
        /*0008*/ 	.word	0x00000020


	//----- nvinfo : EIATTR_FRAME_SIZE
	.align		4
.L_1:
        /*000c*/ 	.byte	0x04, 0x11
        /*000e*/ 	.short	(.L_3 - .L_2)
	.align		4
.L_2:
        /*0010*/ 	.word	index@($__internal_1_$__cuda_sm20_rem_u64)
        /*0014*/ 	.word	0x00000000


	//----- nvinfo : EIATTR_FRAME_SIZE
	.align		4
.L_3:
        /*0018*/ 	.byte	0x04, 0x11
        /*001a*/ 	.short	(.L_5 - .L_4)
	.align		4
.L_4:
        /*001c*/ 	.word	index@($__internal_0_$__cuda_sm20_div_u64)
        /*0020*/ 	.word	0x00000000


	//----- nvinfo : EIATTR_FRAME_SIZE
	.align		4
.L_5:
        /*0024*/ 	.byte	0x04, 0x11
        /*0026*/ 	.short	(.L_7 - .L_6)
	.align		4
.L_6:
        /*0028*/ 	.word	index@(_Z11shared_gemvPKfS0_Pfmm)
        /*002c*/ 	.word	0x00000000


	//----- nvinfo : EIATTR_MIN_STACK_SIZE
	.align		4
.L_7:
        /*0030*/ 	.byte	0x04, 0x12
        /*0032*/ 	.short	(.L_9 - .L_8)
	.align		4
.L_8:
        /*0034*/ 	.word	index@(_Z11shared_gemvPKfS0_Pfmm)
        /*0038*/ 	.word	0x00000000
.L_9:


//--------------------- .nv.compat                --------------------------
	.section	.nv.compat,"",@"SHT_CUDA_COMPAT_INFO"
	.align	4
        /*0000*/ 	.byte	0x02, 0x09, 0x00, 0x00, 0x02, 0x02, 0x01, 0x00, 0x02, 0x05, 0x05, 0x00, 0x03, 0x07, 0x01, 0x01
        /*0010*/ 	.byte	0x02, 0x03, 0x00, 0x00, 0x02, 0x06, 0x01, 0x00, 0x04, 0x0b, 0x08, 0x00, 0x09, 0x00, 0x00, 0x00
        /*0020*/ 	.byte	0x00, 0x00, 0x00, 0x00


//--------------------- .nv.info._Z11shared_gemvPKfS0_Pfmm --------------------------
	.section	.nv.info._Z11shared_gemvPKfS0_Pfmm,"",@"SHT_CUDA_INFO"
	.sectionflags	@""
	.align	4


	//----- nvinfo : EIATTR_CUDA_API_VERSION
	.align		4
        /*0000*/ 	.byte	0x04, 0x37
        /*0002*/ 	.short	(.L_11 - .L_10)
.L_10:
        /*0004*/ 	.word	0x00000082


	//----- nvinfo : EIATTR_KPARAM_INFO
	.align		4
.L_11:
        /*0008*/ 	.byte	0x04, 0x17
        /*000a*/ 	.short	(.L_13 - .L_12)
.L_12:
        /*000c*/ 	.word	0x00000000
        /*0010*/ 	.short	0x0004
        /*0012*/ 	.short	0x0020
        /*0014*/ 	.byte	0x00, 0xf0, 0x21, 0x00


	//----- nvinfo : EIATTR_KPARAM_INFO
	.align		4
.L_13:
        /*0018*/ 	.byte	0x04, 0x17
        /*001a*/ 	.short	(.L_15 - .L_14)
.L_14:
        /*001c*/ 	.word	0x00000000
        /*0020*/ 	.short	0x0003
        /*0022*/ 	.short	0x0018
        /*0024*/ 	.byte	0x00, 0xf0, 0x21, 0x00


	//----- nvinfo : EIATTR_KPARAM_INFO
	.align		4
.L_15:
        /*0028*/ 	.byte	0x04, 0x17
        /*002a*/ 	.short	(.L_17 - .L_16)
.L_16:
        /*002c*/ 	.word	0x00000000
        /*0030*/ 	.short	0x0002
        /*0032*/ 	.short	0x0010
        /*0034*/ 	.byte	0x00, 0xf5, 0x21, 0x00


	//----- nvinfo : EIATTR_KPARAM_INFO
	.align		4
.L_17:
        /*0038*/ 	.byte	0x04, 0x17
        /*003a*/ 	.short	(.L_19 - .L_18)
.L_18:
        /*003c*/ 	.word	0x00000000
        /*0040*/ 	.short	0x0001
        /*0042*/ 	.short	0x0008
        /*0044*/ 	.byte	0x00, 0xf5, 0x21, 0x00


	//----- nvinfo : EIATTR_KPARAM_INFO
	.align		4
.L_19:
        /*0048*/ 	.byte	0x04, 0x17
        /*004a*/ 	.short	(.L_21 - .L_20)
.L_20:
        /*004c*/ 	.word	0x00000000
        /*0050*/ 	.short	0x0000
        /*0052*/ 	.short	0x0000
        /*0054*/ 	.byte	0x00, 0xf5, 0x21, 0x00


	//----- nvinfo : EIATTR_SPARSE_MMA_MASK
	.align		4
.L_21:
        /*0058*/ 	.byte	0x03, 0x50
        /*005a*/ 	.short	0x0000


	//----- nvinfo : EIATTR_MAXREG_COUNT
	.align		4
        /*005c*/ 	.byte	0x03, 0x1b
        /*005e*/ 	.short	0x00ff


	//----- nvinfo : EIATTR_NUM_BARRIERS
	.align		4
        /*0060*/ 	.byte	0x02, 0x4c
        /*0062*/ 	.byte	0x01
	.zero		1


	//----- nvinfo : EIATTR_MERCURY_ISA_VERSION
	.align		4
        /*0064*/ 	.byte	0x03, 0x5f
        /*0066*/ 	.short	0x0101


	//----- nvinfo : EIATTR_UNUSED_LOAD_BYTE_OFFSET
	.align		4
        /*0068*/ 	.byte	0x04, 0x44
        /*006a*/ 	.short	(.L_23 - .L_22)


	//   ....[0]....
.L_22:
        /*006c*/ 	.word	0x00001900
        /*0070*/ 	.word	0x0000fff0


	//   ....[1]....
        /*0074*/ 	.word	0x00001a30
        /*0078*/ 	.word	0x0000fff0


	//   ....[2]....
        /*007c*/ 	.word	0x00001d00
        /*0080*/ 	.word	0x0000fff0


	//----- nvinfo : EIATTR_VRC_CTA_INIT_COUNT
	.align		4
.L_23:
        /*0084*/ 	.byte	0x02, 0x4a
	.zero		1
	.zero		1


	//----- nvinfo : EIATTR_EXIT_INSTR_OFFSETS
	.align		4
        /*0088*/ 	.byte	0x04, 0x1c
        /*008a*/ 	.short	(.L_25 - .L_24)


	//   ....[0]....
.L_24:
        /*008c*/ 	.word	0x00000300


	//   ....[1]....
        /*0090*/ 	.word	0x00001290


	//   ....[2]....
        /*0094*/ 	.word	0x000015f0


	//   ....[3]....
        /*0098*/ 	.word	0x00001e30


	//----- nvinfo : EIATTR_CRS_STACK_SIZE
	.align		4
.L_25:
        /*009c*/ 	.byte	0x04, 0x1e
        /*009e*/ 	.short	(.L_27 - .L_26)
.L_26:
        /*00a0*/ 	.word	0x00000000


	//----- nvinfo : EIATTR_CBANK_PARAM_SIZE
	.align		4
.L_27:
        /*00a4*/ 	.byte	0x03, 0x19
        /*00a6*/ 	.short	0x0028


	//----- nvinfo : EIATTR_PARAM_CBANK
	.align		4
        /*00a8*/ 	.byte	0x04, 0x0a
        /*00aa*/ 	.short	(.L_29 - .L_28)
	.align		4
.L_28:
        /*00ac*/ 	.word	index@(.nv.constant0._Z11shared_gemvPKfS0_Pfmm)
        /*00b0*/ 	.short	0x0380
        /*00b2*/ 	.short	0x0028


	//----- nvinfo : EIATTR_SW_WAR
	.align		4
.L_29:
        /*00b4*/ 	.byte	0x04, 0x36
        /*00b6*/ 	.short	(.L_31 - .L_30)
.L_30:
        /*00b8*/ 	.word	0x00000008
.L_31:


//--------------------- .nv.callgraph             --------------------------
	.section	.nv.callgraph,"",@"SHT_CUDA_CALLGRAPH"
	.align	4
	.sectionentsize	8
	.align		4
        /*0000*/ 	.word	0x00000000
	.align		4
        /*0004*/ 	.word	0xffffffff
	.align		4
        /*0008*/ 	.word	0x00000000
	.align		4
        /*000c*/ 	.word	0xfffffffe
	.align		4
        /*0010*/ 	.word	0x00000000
	.align		4
        /*0014*/ 	.word	0xfffffffd
	.align		4
        /*0018*/ 	.word	0x00000000
	.align		4
        /*001c*/ 	.word	0xfffffffc


//--------------------- .text._Z11shared_gemvPKfS0_Pfmm --------------------------
	.section	.text._Z11shared_gemvPKfS0_Pfmm,"ax",@progbits
	.align	128
        .global         _Z11shared_gemvPKfS0_Pfmm
        .type           _Z11shared_gemvPKfS0_Pfmm,@function
        .size           _Z11shared_gemvPKfS0_Pfmm,(.L_x_30 - _Z11shared_gemvPKfS0_Pfmm)
        .other          _Z11shared_gemvPKfS0_Pfmm,@"STO_CUDA_ENTRY STV_DEFAULT"
_Z11shared_gemvPKfS0_Pfmm:
.text._Z11shared_gemvPKfS0_Pfmm:
[----:B------:R-:W-:Y:S01]  /*0000*/  LDC R1, c[0x0][0x37c] ;  /* 0x0000df00ff017b82 */ /* 0x000fe20000000800 */
[----:B------:R-:W0:Y:S01]  /*0010*/  S2R R3, SR_CTAID.X ;  /* 0x0000000000037919 */ /* 0x000e220000002500 */
[----:B------:R-:W1:Y:S01]  /*0020*/  LDCU UR7, c[0x0][0x3a4] ;  /* 0x00007480ff0777ac */ /* 0x000e620008000800 */
[----:B------:R-:W-:Y:S01]  /*0030*/  IMAD.MOV.U32 R5, RZ, RZ, RZ ;  /* 0x000000ffff057224 */ /* 0x000fe200078e00ff */
[----:B------:R-:W0:Y:S01]  /*0040*/  S2R R4, SR_TID.X ;  /* 0x0000000000047919 */ /* 0x000e220000002100 */
[----:B------:R-:W2:Y:S01]  /*0050*/  LDCU UR4, c[0x0][0x370] ;  /* 0x00006e00ff0477ac */ /* 0x000ea20008000800 */
[----:B------:R-:W2:Y:S01]  /*0060*/  LDCU UR6, c[0x0][0x360] ;  /* 0x00006c00ff0677ac */ /* 0x000ea20008000800 */
[----:B-1----:R-:W-:Y:S02]  /*0070*/  UISETP.NE.AND.EX UP0, UPT, UR7, URZ, UPT, !UPT ;  /* 0x000000ff0700728c */ /* 0x002fe4000bf053f0 */
[----:B--2---:R-:W-:Y:S02]  /*0080*/  UIMAD.WIDE.U32 UR4, UR4, UR6, URZ ;  /* 0x00000006040472a5 */ /* 0x004fe4000f8e00ff */
[----:B0-----:R-:W-:-:S05]  /*0090*/  IMAD.WIDE.U32 R2, R3, UR6, R4 ;  /* 0x0000000603027c25 */ /* 0x001fca000f8e0004 */
[----:B------:R-:W-:Y:S05]  /*00a0*/  BRA.U UP0, `(.L_x_0) ;  /* 0x0000000100547547 */ /* 0x000fea000b800000 */
[----:B------:R-:W0:Y:S01]  /*00b0*/  I2F.U32.RP R0, UR6 ;  /* 0x0000000600007d06 */ /* 0x000e220008209000 */
[----:B------:R-:W1:Y:S01]  /*00c0*/  LDC R8, c[0x0][0x3a0] ;  /* 0x0000e800ff087b82 */ /* 0x000e620000000800 */
[----:B------:R-:W-:-:S06]  /*00d0*/  ISETP.NE.U32.AND P2, PT, RZ, UR6, PT ;  /* 0x00000006ff007c0c */ /* 0x000fcc000bf45070 */
[----:B0-----:R-:W0:Y:S02]  /*00e0*/  MUFU.RCP R0, R0 ;  /* 0x0000000000007308 */ /* 0x001e240000001000 */
[----:B0-----:R-:W-:-:S06]  /*00f0*/  VIADD R6, R0, 0xffffffe ;  /* 0x0ffffffe00067836 */ /* 0x001fcc0000000000 */
[----:B------:R0:W2:Y:S02]  /*0100*/  F2I.FTZ.U32.TRUNC.NTZ R7, R6 ;  /* 0x0000000600077305 */ /* 0x0000a4000021f000 */
[----:B0-----:R-:W-:Y:S02]  /*0110*/  HFMA2 R6, -RZ, RZ, 0, 0 ;  /* 0x00000000ff067431 */ /* 0x001fe400000001ff */
[----:B--2---:R-:W-:-:S04]  /*0120*/  IMAD.MOV R9, RZ, RZ, -R7 ;  /* 0x000000ffff097224 */ /* 0x004fc800078e0a07 */
[----:B------:R-:W-:-:S04]  /*0130*/  IMAD R9, R9, UR6, RZ ;  /* 0x0000000609097c24 */ /* 0x000fc8000f8e02ff */
[----:B------:R-:W-:-:S06]  /*0140*/  IMAD.HI.U32 R7, R7, R9, R6 ;  /* 0x0000000907077227 */ /* 0x000fcc00078e0006 */
[----:B-1----:R-:W-:-:S04]  /*0150*/  IMAD.HI.U32 R6, R7, R8, RZ ;  /* 0x0000000807067227 */ /* 0x002fc800078e00ff */
[----:B------:R-:W-:-:S04]  /*0160*/  IMAD.MOV R7, RZ, RZ, -R6 ;  /* 0x000000ffff077224 */ /* 0x000fc800078e0a06 */
[----:B------:R-:W-:Y:S02]  /*0170*/  IMAD R0, R7, UR6, R8 ;  /* 0x0000000607007c24 */ /* 0x000fe4000f8e0208 */
[----:B------:R-:W-:-:S03]  /*0180*/  IMAD.MOV.U32 R7, RZ, RZ, RZ ;  /* 0x000000ffff077224 */ /* 0x000fc600078e00ff */
[----:B------:R-:W-:-:S13]  /*0190*/  ISETP.GE.U32.AND P0, PT, R0, UR6, PT ;  /* 0x0000000600007c0c */ /* 0x000fda000bf06070 */
[----:B------:R-:W-:Y:S02]  /*01a0*/  @P0 VIADD R0, R0, -UR6 ;  /* 0x8000000600000c36 */ /* 0x000fe40008000000 */
[----:B------:R-:W-:-:S03]  /*01b0*/  @P0 VIADD R6, R6, 0x1 ;  /* 0x0000000106060836 */ /* 0x000fc60000000000 */
[----:B------:R-:W-:-:S13]  /*01c0*/  ISETP.GE.U32.AND P1, PT, R0, UR6, PT ;  /* 0x0000000600007c0c */ /* 0x000fda000bf26070 */
[----:B------:R-:W-:Y:S02]  /*01d0*/  @P1 IADD3 R6, PT, PT, R6, 0x1, RZ ;  /* 0x0000000106061810 */ /* 0x000fe40007ffe0ff */
[----:B------:R-:W-:Y:S01]  /*01e0*/  @!P2 LOP3.LUT R6, RZ, UR6, RZ, 0x33, !PT ;  /* 0x00000006ff06ac12 */ /* 0x000fe2000f8e33ff */
[----:B------:R-:W-:Y:S06]  /*01f0*/  BRA `(.L_x_1) ;  /* 0x0000000000207947 */ /* 0x000fec0003800000 */
.L_x_0:
[----:B------:R-:W0:Y:S01]  /*0200*/  LDC R9, c[0x0][0x3a0] ;  /* 0x0000e800ff097b82 */ /* 0x000e220000000800 */
[----:B------:R-:W-:Y:S01]  /*0210*/  IMAD.U32 R8, RZ, RZ, UR6 ;  /* 0x00000006ff087e24 */ /* 0x000fe2000f8e00ff */
[----:B------:R-:W-:Y:S01]  /*0220*/  MOV R6, 0x260 ;  /* 0x0000026000067802 */ /* 0x000fe20000000f00 */
[----:B------:R-:W-:-:S05]  /*0230*/  IMAD.MOV.U32 R7, RZ, RZ, RZ ;  /* 0x000000ffff077224 */ /* 0x000fca00078e00ff */
[----:B------:R-:W1:Y:S02]  /*0240*/  LDC R0, c[0x0][0x3a4] ;  /* 0x0000e900ff007b82 */ /* 0x000e640000000800 */
[----:B01----:R-:W-:Y:S05]  /*0250*/  CALL.REL.NOINC `($__internal_0_$__cuda_sm20_div_u64) ;  /* 0x0000001800f87944 */ /* 0x003fea0003c00000 */
[----:B------:R-:W-:Y:S01]  /*0260*/  MOV R6, R0 ;  /* 0x0000000000067202 */ /* 0x000fe20000000f00 */
[----:B------:R-:W-:-:S07]  /*0270*/  IMAD.MOV.U32 R7, RZ, RZ, R9 ;  /* 0x000000ffff077224 */ /* 0x000fce00078e0009 */
.L_x_1:
[----:B------:R-:W0:Y:S02]  /*0280*/  LDC.64 R8, c[0x0][0x3a0] ;  /* 0x0000e800ff087b82 */ /* 0x000e240000000a00 */
[----:B0-----:R-:W-:-:S04]  /*0290*/  ISETP.LT.U32.AND P0, PT, R8, UR6, PT ;  /* 0x0000000608007c0c */ /* 0x001fc8000bf01070 */
[----:B------:R-:W-:-:S13]  /*02a0*/  ISETP.GT.U32.AND.EX P0, PT, RZ, R9, PT, P0 ;  /* 0x00000009ff00720c */ /* 0x000fda0003f04100 */
[----:B------:R-:W-:Y:S05]  /*02b0*/  @!P0 BRA `(.L_x_2) ;  /* 0x0000000000148947 */ /* 0x000fea0003800000 */
[----:B------:R-:W-:Y:S01]  /*02c0*/  ISETP.GE.U32.AND P0, PT, R4, R8, PT ;  /* 0x000000080400720c */ /* 0x000fe20003f06070 */
[----:B------:R-:W-:Y:S02]  /*02d0*/  IMAD.MOV.U32 R6, RZ, RZ, 0x1 ;  /* 0x00000001ff067424 */ /* 0x000fe400078e00ff */
[----:B------:R-:W-:Y:S01]  /*02e0*/  IMAD.MOV.U32 R7, RZ, RZ, 0x0 ;  /* 0x00000000ff077424 */ /* 0x000fe200078e00ff */
[----:B------:R-:W-:-:S13]  /*02f0*/  ISETP.GE.U32.AND.EX P0, PT, RZ, R9, PT, P0 ;  /* 0x00000009ff00720c */ /* 0x000fda0003f06100 */
[----:B------:R-:W-:Y:S05]  /*0300*/  @P0 EXIT ;  /* 0x000000000000094d */ /* 0x000fea0003800000 */
.L_x_2:
[----:B------:R-:W-:Y:S02]  /*0310*/  UIADD3 UR7, UP0, UPT, UR6, -0x1, URZ ;  /* 0xffffffff06077890 */ /* 0x000fe4000ff1e0ff */
[----:B------:R-:W-:Y:S01]  /*0320*/  ISETP.LE.U32.AND P0, PT, R8, UR6, PT ;  /* 0x0000000608007c0c */ /* 0x000fe2000bf03070 */
[-C--:B------:R-:W-:Y:S01]  /*0330*/  IMAD R11, R7, R4.reuse, RZ ;  /* 0x00000004070b7224 */ /* 0x080fe200078e02ff */
[----:B------:R-:W-:Y:S01]  /*0340*/  BSSY.RECONVERGENT B0, `(.L_x_3) ;  /* 0x0000027000007945 */ /* 0x000fe20003800200 */
[----:B------:R-:W-:Y:S01]  /*0350*/  UIADD3.X UR8, UPT, UPT, URZ, -0x1, URZ, UP0, !UPT ;  /* 0xffffffffff087890 */ /* 0x000fe200087fe4ff */
[----:B------:R-:W-:Y:S02]  /*0360*/  ISETP.GE.U32.AND.EX P0, PT, RZ, R9, PT, P0 ;  /* 0x00000009ff00720c */ /* 0x000fe40003f06100 */
[----:B------:R-:W-:Y:S01]  /*0370*/  ISETP.NE.U32.AND P1, PT, R4, UR7, PT ;  /* 0x0000000704007c0c */ /* 0x000fe2000bf25070 */
[----:B------:R-:W-:-:S03]  /*0380*/  IMAD.WIDE.U32 R4, R6, R4, RZ ;  /* 0x0000000406047225 */ /* 0x000fc600078e00ff */
[----:B------:R-:W-:Y:S01]  /*0390*/  ISETP.NE.OR.EX P0, PT, RZ, UR8, P0, P1 ;  /* 0x00000008ff007c0c */ /* 0x000fe20008705710 */
[----:B------:R-:W-:Y:S01]  /*03a0*/  IMAD.MOV.U32 R0, RZ, RZ, R4 ;  /* 0x000000ffff007224 */ /* 0x000fe200078e0004 */
[----:B------:R-:W-:Y:S02]  /*03b0*/  IADD3 R11, PT, PT, R5, R11, RZ ;  /* 0x0000000b050b7210 */ /* 0x000fe40007ffe0ff */
[----:B------:R-:W-:-:S09]  /*03c0*/  CS2R R4, SRZ ;  /* 0x0000000000047805 */ /* 0x000fd2000001ff00 */
[----:B------:R-:W-:Y:S05]  /*03d0*/  @P0 BRA `(.L_x_4) ;  /* 0x0000000000740947 */ /* 0x000fea0003800000 */
[----:B------:R-:W-:-:S13]  /*03e0*/  ISETP.NE.AND.EX P0, PT, R9, RZ, PT, !PT ;  /* 0x000000ff0900720c */ /* 0x000fda0003f053f0 */
[----:B------:R-:W-:Y:S05]  /*03f0*/  @P0 BRA `(.L_x_5) ;  /* 0x0000000000500947 */ /* 0x000fea0003800000 */
[----:B------:R-:W0:Y:S01]  /*0400*/  I2F.U32.RP R9, UR6 ;  /* 0x0000000600097d06 */ /* 0x000e220008209000 */
[----:B------:R-:W-:-:S07]  /*0410*/  ISETP.NE.U32.AND P1, PT, RZ, UR6, PT ;  /* 0x00000006ff007c0c */ /* 0x000fce000bf25070 */
[----:B0-----:R-:W0:Y:S02]  /*0420*/  MUFU.RCP R9, R9 ;  /* 0x0000000900097308 */ /* 0x001e240000001000 */
[----:B0-----:R-:W-:-:S06]  /*0430*/  VIADD R4, R9, 0xffffffe ;  /* 0x0ffffffe09047836 */ /* 0x001fcc0000000000 */
[----:B------:R0:W1:Y:S02]  /*0440*/  F2I.FTZ.U32.TRUNC.NTZ R5, R4 ;  /* 0x0000000400057305 */ /* 0x000064000021f000 */
[----:B0-----:R-:W-:Y:S02]  /*0450*/  HFMA2 R4, -RZ, RZ, 0, 0 ;  /* 0x00000000ff047431 */ /* 0x001fe400000001ff */
[----:B-1----:R-:W-:-:S04]  /*0460*/  IMAD.MOV R13, RZ, RZ, -R5 ;  /* 0x000000ffff0d7224 */ /* 0x002fc800078e0a05 */
[----:B------:R-:W-:-:S04]  /*0470*/  IMAD R13, R13, UR6, RZ ;  /* 0x000000060d0d7c24 */ /* 0x000fc8000f8e02ff */
[----:B------:R-:W-:-:S04]  /*0480*/  IMAD.HI.U32 R13, R5, R13, R4 ;  /* 0x0000000d050d7227 */ /* 0x000fc800078e0004 */
[----:B------:R-:W-:Y:S02]  /*0490*/  IMAD.MOV.U32 R5, RZ, RZ, RZ ;  /* 0x000000ffff057224 */ /* 0x000fe400078e00ff */
[----:B------:R-:W-:-:S04]  /*04a0*/  IMAD.HI.U32 R13, R13, R8, RZ ;  /* 0x000000080d0d7227 */ /* 0x000fc800078e00ff */
[----:B------:R-:W-:-:S04]  /*04b0*/  IMAD.MOV R13, RZ, RZ, -R13 ;  /* 0x000000ffff0d7224 */ /* 0x000fc800078e0a0d */
[----:B------:R-:W-:-:S05]  /*04c0*/  IMAD R8, R13, UR6, R8 ;  /* 0x000000060d087c24 */ /* 0x000fca000f8e0208 */
[----:B------:R-:W-:-:S13]  /*04d0*/  ISETP.GE.U32.AND P0, PT, R8, UR6, PT ;  /* 0x0000000608007c0c */ /* 0x000fda000bf06070 */
[----:B------:R-:W-:-:S05]  /*04e0*/  @P0 VIADD R8, R8, -UR6 ;  /* 0x8000000608080c36 */ /* 0x000fca0008000000 */
[----:B------:R-:W-:-:S13]  /*04f0*/  ISETP.GE.U32.AND P0, PT, R8, UR6, PT ;  /* 0x0000000608007c0c */ /* 0x000fda000bf06070 */
[----:B------:R-:W-:Y:S01]  /*0500*/  @P0 VIADD R8, R8, -UR6 ;  /* 0x8000000608080c36 */ /* 0x000fe20008000000 */
[----:B------:R-:W-:-:S04]  /*0510*/  @!P1 LOP3.LUT R8, RZ, UR6, RZ, 0x33, !PT ;  /* 0x00000006ff089c12 */ /* 0x000fc8000f8e33ff */
[----:B------:R-:W-:Y:S01]  /*0520*/  MOV R4, R8 ;  /* 0x0000000800047202 */ /* 0x000fe20000000f00 */
[----:B------:R-:W-:Y:S06]  /*0530*/  BRA `(.L_x_4) ;  /* 0x00000000001c7947 */ /* 0x000fec0003800000 */
.L_x_5:
[----:B------:R-:W0:Y:S01]  /*0540*/  LDCU.64 UR8, c[0x0][0x3a0] ;  /* 0x00007400ff0877ac */ /* 0x000e220008000a00 */
[----:B------:R-:W-:Y:S01]  /*0550*/  IMAD.U32 R14, RZ, RZ, UR6 ;  /* 0x00000006ff0e7e24 */ /* 0x000fe2000f8e00ff */
[----:B------:R-:W-:Y:S01]  /*0560*/  MOV R12, 0x5b0 ;  /* 0x000005b0000c7802 */ /* 0x000fe20000000f00 */
[----:B------:R-:W-:Y:S02]  /*0570*/  IMAD.MOV.U32 R13, RZ, RZ, RZ ;  /* 0x000000ffff0d7224 */ /* 0x000fe400078e00ff */
[----:B0-----:R-:W-:Y:S01]  /*0580*/  IMAD.U32 R10, RZ, RZ, UR8 ;  /* 0x00000008ff0a7e24 */ /* 0x001fe2000f8e00ff */
[----:B------:R-:W-:-:S07]  /*0590*/  MOV R15, UR9 ;  /* 0x00000009000f7c02 */ /* 0x000fce0008000f00 */
[----:B------:R-:W-:Y:S05]  /*05a0*/  CALL.REL.NOINC `($__internal_1_$__cuda_sm20_rem_u64) ;  /* 0x0000001c00387944 */ /* 0x000fea0003c00000 */
.L_x_4:
[----:B------:R-:W-:Y:S05]  /*05b0*/  BSYNC.RECONVERGENT B0 ;  /* 0x0000000000007941 */ /* 0x000fea0003800200 */
.L_x_3:
[----:B------:R-:W-:Y:S01]  /*05c0*/  IADD3 R9, P1, P2, R4, R0, R6 ;  /* 0x0000000004097210 */ /* 0x000fe20007a3e006 */
[----:B------:R-:W0:Y:S01]  /*05d0*/  LDCU.64 UR12, c[0x0][0x358] ;  /* 0x00006b00ff0c77ac */ /* 0x000e220008000a00 */
[----:B------:R-:W-:Y:S02]  /*05e0*/  BSSY.RECONVERGENT B0, `(.L_x_6) ;  /* 0x000009b000007945 */ /* 0x000fe40003800200 */
[----:B------:R-:W-:Y:S01]  /*05f0*/  ISETP.GE.U32.AND P0, PT, R0, R9, PT ;  /* 0x000000090000720c */ /* 0x000fe20003f06070 */
[----:B------:R-:W1:Y:S01]  /*0600*/  LDCU.64 UR6, c[0x0][0x388] ;  /* 0x00007100ff0677ac */ /* 0x000e620008000a00 */
[----:B------:R-:W-:Y:S01]  /*0610*/  IADD3.X R8, PT, PT, R5, R11, R7, P1, P2 ;  /* 0x0000000b05087210 */ /* 0x000fe20000fe4407 */
[----:B------:R-:W2:Y:S03]  /*0620*/  LDCU.64 UR10, c[0x0][0x388] ;  /* 0x00007100ff0a77ac */ /* 0x000ea60008000a00 */
[----:B------:R-:W-:-:S13]  /*0630*/  ISETP.GE.U32.AND.EX P0, PT, R11, R8, PT, P0 ;  /* 0x000000080b00720c */ /* 0x000fda0003f06100 */
[----:B01----:R-:W-:Y:S05]  /*0640*/  @P0 BRA `(.L_x_7) ;  /* 0x0000000800500947 */ /* 0x003fea0003800000 */
[----:B------:R-:W-:Y:S01]  /*0650*/  IADD3 R4, P0, PT, R6, R4, RZ ;  /* 0x0000000406047210 */ /* 0x000fe20007f1e0ff */
[----:B------:R-:W-:Y:S03]  /*0660*/  BSSY.RECONVERGENT B1, `(.L_x_8) ;  /* 0x000001b000017945 */ /* 0x000fe60003800200 */
[C---:B------:R-:W-:Y:S02]  /*0670*/  LOP3.LUT R15, R4.reuse, 0x3, RZ, 0xc0, !PT ;  /* 0x00000003040f7812 */ /* 0x040fe400078ec0ff */
[----:B------:R-:W-:Y:S01]  /*0680*/  IADD3 R6, P2, PT, R4, -0x1, RZ ;  /* 0xffffffff04067810 */ /* 0x000fe20007f5e0ff */
[----:B------:R-:W-:Y:S01]  /*0690*/  IMAD.X R4, R7, 0x1, R5, P0 ;  /* 0x0000000107047824 */ /* 0x000fe200000e0605 */
[----:B------:R-:W-:Y:S02]  /*06a0*/  ISETP.NE.U32.AND P1, PT, R15, RZ, PT ;  /* 0x000000ff0f00720c */ /* 0x000fe40003f25070 */
[----:B------:R-:W-:-:S02]  /*06b0*/  ISETP.GE.U32.AND P0, PT, R6, 0x3, PT ;  /* 0x000000030600780c */ /* 0x000fc40003f06070 */
[----:B------:R-:W-:Y:S02]  /*06c0*/  ISETP.NE.AND.EX P1, PT, RZ, RZ, PT, P1 ;  /* 0x000000ffff00720c */ /* 0x000fe40003f25310 */
[----:B------:R-:W-:-:S04]  /*06d0*/  IADD3.X R4, PT, PT, R4, -0x1, RZ, P2, !PT ;  /* 0xffffffff04047810 */ /* 0x000fc800017fe4ff */
[----:B------:R-:W-:-:S07]  /*06e0*/  ISETP.GE.U32.AND.EX P0, PT, R4, RZ, PT, P0 ;  /* 0x000000ff0400720c */ /* 0x000fce0003f06100 */
[----:B------:R-:W-:Y:S06]  /*06f0*/  @!P1 BRA `(.L_x_9) ;  /* 0x0000000000449947 */ /* 0x000fec0003800000 */
[----:B------:R-:W0:Y:S01]  /*0700*/  S2R R7, SR_CgaCtaId ;  /* 0x0000000000077919 */ /* 0x000e220000008800 */
[----:B------:R-:W-:Y:S01]  /*0710*/  MOV R4, 0x400 ;  /* 0x0000040000047802 */ /* 0x000fe20000000f00 */
[----:B------:R-:W-:Y:S02]  /*0720*/  HFMA2 R10, -RZ, RZ, 0, 0 ;  /* 0x00000000ff0a7431 */ /* 0x000fe400000001ff */
[----:B------:R-:W-:Y:S01]  /*0730*/  IMAD.MOV.U32 R6, RZ, RZ, RZ ;  /* 0x000000ffff067224 */ /* 0x000fe200078e00ff */
[----:B0-----:R-:W-:-:S07]  /*0740*/  LEA R7, R7, R4, 0x18 ;  /* 0x0000000407077211 */ /* 0x001fce00078ec0ff */
.L_x_10:
[----:B0-----:R-:W-:-:S04]  /*0750*/  LEA R4, P1, R0, UR6, 0x2 ;  /* 0x0000000600047c11 */ /* 0x001fc8000f8210ff */
[----:B------:R-:W-:-:S05]  /*0760*/  LEA.HI.X R5, R0, UR7, R11, 0x2, P1 ;  /* 0x0000000700057c11 */ /* 0x000fca00088f140b */
[----:B------:R-:W3:Y:S01]  /*0770*/  LDG.E R4, desc[UR12][R4.64] ;  /* 0x0000000c04047981 */ /* 0x000ee2000c1e1900 */
[----:B------:R-:W-:Y:S01]  /*0780*/  IMAD R13, R0, 0x4, R7 ;  /* 0x00000004000d7824 */ /* 0x000fe200078e0207 */
[----:B------:R-:W-:Y:S02]  /*0790*/  IADD3 R6, P1, PT, R6, 0x1, RZ ;  /* 0x0000000106067810 */ /* 0x000fe40007f3e0ff */
[----:B------:R-:W-:-:S03]  /*07a0*/  IADD3 R0, P2, PT, R0, 0x1, RZ ;  /* 0x0000000100007810 */ /* 0x000fc60007f5e0ff */
[----:B------:R-:W-:Y:S01]  /*07b0*/  IMAD.X R10, RZ, RZ, R10, P1 ;  /* 0x000000ffff0a7224 */ /* 0x000fe200008e060a */
[----:B------:R-:W-:Y:S01]  /*07c0*/  ISETP.NE.U32.AND P1, PT, R6, R15, PT ;  /* 0x0000000f0600720c */ /* 0x000fe20003f25070 */
[----:B------:R-:W-:-:S03]  /*07d0*/  IMAD.X R11, RZ, RZ, R11, P2 ;  /* 0x000000ffff0b7224 */ /* 0x000fc600010e060b */
[----:B------:R-:W-:Y:S01]  /*07e0*/  ISETP.NE.AND.EX P1, PT, R10, RZ, PT, P1 ;  /* 0x000000ff0a00720c */ /* 0x000fe20003f25310 */
[----:B---3--:R0:W-:-:S12]  /*07f0*/  STS [R13], R4 ;  /* 0x000000040d007388 */ /* 0x0081d80000000800 */
[----:B------:R-:W-:Y:S05]  /*0800*/  @P1 BRA `(.L_x_10) ;  /* 0xfffffffc00d01947 */ /* 0x000fea000383ffff */
.L_x_9:
[----:B--2---:R-:W-:Y:S05]  /*0810*/  BSYNC.RECONVERGENT B1 ;  /* 0x0000000000017941 */ /* 0x004fea0003800200 */
.L_x_8:
[----:B------:R-:W-:Y:S05]  /*0820*/  @!P0 BRA `(.L_x_7) ;  /* 0x0000000400d88947 */ /* 0x000fea0003800000 */
[----:B0-----:R-:W0:Y:S01]  /*0830*/  S2R R4, SR_CgaCtaId ;  /* 0x0000000000047919 */ /* 0x001e220000008800 */
[----:B------:R-:W-:Y:S01]  /*0840*/  ISETP.GE.U32.AND P0, PT, R0, R9, PT ;  /* 0x000000090000720c */ /* 0x000fe20003f06070 */
[----:B------:R-:W-:Y:S01]  /*0850*/  BSSY.RELIABLE B1, `(.L_x_11) ;  /* 0x0000063000017945 */ /* 0x000fe20003800100 */
[----:B------:R-:W-:Y:S02]  /*0860*/  MOV R7, 0x400 ;  /* 0x0000040000077802 */ /* 0x000fe40000000f00 */
[----:B------:R-:W-:Y:S02]  /*0870*/  ISETP.GE.AND.EX P0, PT, R11, R8, PT, P0 ;  /* 0x000000080b00720c */ /* 0x000fe40003f06300 */
[----:B0-----:R-:W-:-:S11]  /*0880*/  LEA R7, R4, R7, 0x18 ;  /* 0x0000000704077211 */ /* 0x001fd600078ec0ff */
[----:B------:R-:W-:Y:S05]  /*0890*/  @P0 BRA `(.L_x_12) ;  /* 0x0000000400780947 */ /* 0x000fea0003800000 */
[----:B------:R-:W-:Y:S01]  /*08a0*/  IADD3 R4, P0, PT, R9, -R0, RZ ;  /* 0x8000000009047210 */ /* 0x000fe20007f1e0ff */
[----:B------:R-:W-:Y:S03]  /*08b0*/  BSSY.RECONVERGENT B2, `(.L_x_13) ;  /* 0x0000038000027945 */ /* 0x000fe60003800200 */
[----:B------:R-:W-:Y:S02]  /*08c0*/  ISETP.GT.U32.AND P1, PT, R4, 0xc, PT ;  /* 0x0000000c0400780c */ /* 0x000fe40003f24070 */
[----:B------:R-:W-:Y:S02]  /*08d0*/  IADD3.X R4, PT, PT, R8, ~R11, RZ, P0, !PT ;  /* 0x8000000b08047210 */ /* 0x000fe400007fe4ff */
[----:B------:R-:W-:Y:S02]  /*08e0*/  PLOP3.LUT P0, PT, PT, PT, PT, 0x80, 0x8 ;  /* 0x000000000008781c */ /* 0x000fe40003f0f070 */
[----:B------:R-:W-:-:S13]  /*08f0*/  ISETP.GT.AND.EX P1, PT, R4, RZ, PT, P1 ;  /* 0x000000ff0400720c */ /* 0x000fda0003f24310 */
[----:B------:R-:W-:Y:S05]  /*0900*/  @!P1 BRA `(.L_x_14) ;  /* 0x0000000000c89947 */ /* 0x000fea0003800000 */
[----:B------:R-:W-:Y:S02]  /*0910*/  IADD3 R13, P1, PT, R9, -0xc, RZ ;  /* 0xfffffff4090d7810 */ /* 0x000fe40007f3e0ff */
[----:B------:R-:W-:Y:S02]  /*0920*/  PLOP3.LUT P0, PT, PT, PT, PT, 0x8, 0x80 ;  /* 0x000000000080781c */ /* 0x000fe40003f0e170 */
[----:B------:R-:W-:-:S11]  /*0930*/  IADD3.X R6, PT, PT, R8, -0x1, RZ, P1, !PT ;  /* 0xffffffff08067810 */ /* 0x000fd60000ffe4ff */
.L_x_15:
[----:B------:R-:W0:Y:S02]  /*0940*/  LDCU.64 UR8, c[0x0][0x388] ;  /* 0x00007100ff0877ac */ /* 0x000e240008000a00 */
[----:B0-----:R-:W-:-:S04]  /*0950*/  LEA R4, P1, R0, UR8, 0x2 ;  /* 0x0000000800047c11 */ /* 0x001fc8000f8210ff */
[----:B------:R-:W-:-:S05]  /*0960*/  LEA.HI.X R5, R0, UR9, R11, 0x2, P1 ;  /* 0x0000000900057c11 */ /* 0x000fca00088f140b */
[----:B------:R-:W2:Y:S04]  /*0970*/  LDG.E R27, desc[UR12][R4.64] ;  /* 0x0000000c041b7981 */ /* 0x000ea8000c1e1900 */
[----:B------:R-:W3:Y:S04]  /*0980*/  LDG.E R26, desc[UR12][R4.64+0x8] ;  /* 0x0000080c041a7981 */ /* 0x000ee8000c1e1900 */
[----:B------:R-:W4:Y:S04]  /*0990*/  LDG.E R29, desc[UR12][R4.64+0x4] ;  /* 0x0000040c041d7981 */ /* 0x000f28000c1e1900 */
[----:B------:R-:W5:Y:S04]  /*09a0*/  LDG.E R25, desc[UR12][R4.64+0xc] ;  /* 0x00000c0c04197981 */ /* 0x000f68000c1e1900 */
        /* <DEDUP_REMOVED lines=11> */
[----:B------:R0:W5:Y:S01]  /*0a60*/  LDG.E R22, desc[UR12][R4.64+0x3c] ;  /* 0x00003c0c04167981 */ /* 0x000162000c1e1900 */
[----:B------:R-:W-:-:S02]  /*0a70*/  IMAD R24, R0, 0x4, R7 ;  /* 0x0000000400187824 */ /* 0x000fc400078e0207 */
[----:B------:R-:W-:-:S03]  /*0a80*/  VIADD R28, R0, 0x4 ;  /* 0x00000004001c7836 */ /* 0x000fc60000000000 */
[----:B--2---:R1:W-:Y:S04]  /*0a90*/  STS [R24], R27 ;  /* 0x0000001b18007388 */ /* 0x0043e80000000800 */
[----:B---3--:R2:W-:Y:S01]  /*0aa0*/  STS [R24+0x8], R26 ;  /* 0x0000081a18007388 */ /* 0x0085e20000000800 */
[----:B-1----:R-:W-:Y:S01]  /*0ab0*/  IMAD R27, R28, 0x4, R7 ;  /* 0x000000041c1b7824 */ /* 0x002fe200078e0207 */
[C---:B------:R-:W-:Y:S01]  /*0ac0*/  IADD3 R28, PT, PT, R0.reuse, 0x8, RZ ;  /* 0x00000008001c7810 */ /* 0x040fe20007ffe0ff */
[----:B--2---:R-:W-:-:S04]  /*0ad0*/  VIADD R26, R0, 0xc ;  /* 0x0000000c001a7836 */ /* 0x004fc80000000000 */
[--C-:B------:R-:W-:Y:S01]  /*0ae0*/  IMAD R28, R28, 0x4, R7.reuse ;  /* 0x000000041c1c7824 */ /* 0x100fe200078e0207 */
[----:B------:R-:W-:Y:S01]  /*0af0*/  IADD3 R0, P1, PT, R0, 0x10, RZ ;  /* 0x0000001000007810 */ /* 0x000fe20007f3e0ff */
[----:B0-----:R-:W-:Y:S01]  /*0b00*/  IMAD R4, R26, 0x4, R7 ;  /* 0x000000041a047824 */ /* 0x001fe200078e0207 */
[----:B----4-:R0:W-:Y:S04]  /*0b10*/  STS [R24+0x4], R29 ;  /* 0x0000041d18007388 */ /* 0x0101e80000000800 */
[----:B-----5:R0:W-:Y:S01]  /*0b20*/  STS [R24+0xc], R25 ;  /* 0x00000c1918007388 */ /* 0x0201e20000000800 */
[----:B------:R-:W-:-:S03]  /*0b30*/  IADD3.X R11, PT, PT, RZ, R11, RZ, P1, !PT ;  /* 0x0000000bff0b7210 */ /* 0x000fc60000ffe4ff */
[----:B------:R0:W-:Y:S01]  /*0b40*/  STS [R27], R23 ;  /* 0x000000171b007388 */ /* 0x0001e20000000800 */
[----:B------:R-:W-:-:S03]  /*0b50*/  ISETP.GE.U32.AND P1, PT, R0, R13, PT ;  /* 0x0000000d0000720c */ /* 0x000fc60003f26070 */
[----:B------:R0:W-:Y:S04]  /*0b60*/  STS [R27+0x4], R14 ;  /* 0x0000040e1b007388 */ /* 0x0001e80000000800 */
[----:B------:R0:W-:Y:S04]  /*0b70*/  STS [R27+0x8], R12 ;  /* 0x0000080c1b007388 */ /* 0x0001e80000000800 */
[----:B------:R0:W-:Y:S04]  /*0b80*/  STS [R27+0xc], R10 ;  /* 0x00000c0a1b007388 */ /* 0x0001e80000000800 */
[----:B------:R0:W-:Y:S04]  /*0b90*/  STS [R28], R21 ;  /* 0x000000151c007388 */ /* 0x0001e80000000800 */
[----:B------:R0:W-:Y:S04]  /*0ba0*/  STS [R28+0x4], R20 ;  /* 0x000004141c007388 */ /* 0x0001e80000000800 */
[----:B------:R0:W-:Y:S04]  /*0bb0*/  STS [R28+0x8], R19 ;  /* 0x000008131c007388 */ /* 0x0001e80000000800 */
[----:B------:R0:W-:Y:S04]  /*0bc0*/  STS [R28+0xc], R18 ;  /* 0x00000c121c007388 */ /* 0x0001e80000000800 */
[----:B------:R0:W-:Y:S04]  /*0bd0*/  STS [R4], R17 ;  /* 0x0000001104007388 */ /* 0x0001e80000000800 */
[----:B------:R0:W-:Y:S04]  /*0be0*/  STS [R4+0x4], R16 ;  /* 0x0000041004007388 */ /* 0x0001e80000000800 */
[----:B------:R0:W-:Y:S04]  /*0bf0*/  STS [R4+0x8], R15 ;  /* 0x0000080f04007388 */ /* 0x0001e80000000800 */
[----:B------:R0:W-:Y:S01]  /*0c00*/  STS [R4+0xc], R22 ;  /* 0x00000c1604007388 */ /* 0x0001e20000000800 */
[----:B------:R-:W-:-:S13]  /*0c10*/  ISETP.GE.AND.EX P1, PT, R11, R6, PT, P1 ;  /* 0x000000060b00720c */ /* 0x000fda0003f26310 */
[----:B0-----:R-:W-:Y:S05]  /*0c20*/  @!P1 BRA `(.L_x_15) ;  /* 0xfffffffc00449947 */ /* 0x001fea000383ffff */
.L_x_14:
[----:B------:R-:W-:Y:S05]  /*0c30*/  BSYNC.RECONVERGENT B2 ;  /* 0x0000000000027941 */ /* 0x000fea0003800200 */
.L_x_13:
[----:B------:R-:W-:Y:S01]  /*0c40*/  IADD3 R4, P2, PT, R9, -R0, RZ ;  /* 0x8000000009047210 */ /* 0x000fe20007f5e0ff */
[----:B------:R-:W-:Y:S03]  /*0c50*/  BSSY.RECONVERGENT B2, `(.L_x_16) ;  /* 0x000001e000027945 */ /* 0x000fe60003800200 */
[----:B------:R-:W-:Y:S01]  /*0c60*/  ISETP.GT.U32.AND P1, PT, R4, 0x4, PT ;  /* 0x000000040400780c */ /* 0x000fe20003f24070 */
[----:B------:R-:W-:-:S05]  /*0c70*/  IMAD.X R4, R8, 0x1, ~R11, P2 ;  /* 0x0000000108047824 */ /* 0x000fca00010e0e0b */
[----:B------:R-:W-:-:S13]  /*0c80*/  ISETP.GT.AND.EX P1, PT, R4, RZ, PT, P1 ;  /* 0x000000ff0400720c */ /* 0x000fda0003f24310 */
[----:B------:R-:W-:Y:S05]  /*0c90*/  @!P1 BRA `(.L_x_17) ;  /* 0x0000000000649947 */ /* 0x000fea0003800000 */
        /* <DEDUP_REMOVED lines=10> */
[----:B------:R-:W5:Y:S01]  /*0d40*/  LDG.E R21, desc[UR12][R4.64+0x1c] ;  /* 0x00001c0c04157981 */ /* 0x000f62000c1e1900 */
[C---:B------:R-:W-:Y:S01]  /*0d50*/  VIADD R16, R0.reuse, 0x4 ;  /* 0x0000000400107836 */ /* 0x040fe20000000000 */
[----:B------:R-:W-:Y:S01]  /*0d60*/  PLOP3.LUT P0, PT, PT, PT, PT, 0x8, 0x80 ;  /* 0x000000000080781c */ /* 0x000fe20003f0e170 */
[C---:B------:R-:W-:Y:S01]  /*0d70*/  IMAD R13, R0.reuse, 0x4, R7 ;  /* 0x00000004000d7824 */ /* 0x040fe200078e0207 */
[----:B------:R-:W-:-:S02]  /*0d80*/  IADD3 R0, P1, PT, R0, 0x8, RZ ;  /* 0x0000000800007810 */ /* 0x000fc40007f3e0ff */
[----:B------:R-:W-:-:S03]  /*0d90*/  LEA R16, R16, R7, 0x2 ;  /* 0x0000000710107211 */ /* 0x000fc600078e10ff */
[----:B------:R-:W-:Y:S01]  /*0da0*/  IMAD.X R11, RZ, RZ, R11, P1 ;  /* 0x000000ffff0b7224 */ /* 0x000fe200008e060b */
[----:B--2---:R0:W-:Y:S04]  /*0db0*/  STS [R13], R6 ;  /* 0x000000060d007388 */ /* 0x0041e80000000800 */
[----:B---3--:R0:W-:Y:S04]  /*0dc0*/  STS [R13+0x4], R10 ;  /* 0x0000040a0d007388 */ /* 0x0081e80000000800 */
[----:B----4-:R0:W-:Y:S04]  /*0dd0*/  STS [R13+0x8], R12 ;  /* 0x0000080c0d007388 */ /* 0x0101e80000000800 */
[----:B-----5:R0:W-:Y:S04]  /*0de0*/  STS [R13+0xc], R14 ;  /* 0x00000c0e0d007388 */ /* 0x0201e80000000800 */
[----:B------:R0:W-:Y:S04]  /*0df0*/  STS [R16], R15 ;  /* 0x0000000f10007388 */ /* 0x0001e80000000800 */
[----:B------:R0:W-:Y:S04]  /*0e00*/  STS [R16+0x4], R17 ;  /* 0x0000041110007388 */ /* 0x0001e80000000800 */
[----:B------:R0:W-:Y:S04]  /*0e10*/  STS [R16+0x8], R19 ;  /* 0x0000081310007388 */ /* 0x0001e80000000800 */
[----:B------:R0:W-:Y:S02]  /*0e20*/  STS [R16+0xc], R21 ;  /* 0x00000c1510007388 */ /* 0x0001e40000000800 */
.L_x_17:
[----:B------:R-:W-:Y:S05]  /*0e30*/  BSYNC.RECONVERGENT B2 ;  /* 0x0000000000027941 */ /* 0x000fea0003800200 */
.L_x_16:
[----:B------:R-:W-:-:S04]  /*0e40*/  ISETP.NE.U32.AND P1, PT, R0, R9, PT ;  /* 0x000000090000720c */ /* 0x000fc80003f25070 */
[----:B------:R-:W-:-:S13]  /*0e50*/  ISETP.NE.OR.EX P0, PT, R11, R8, P0, P1 ;  /* 0x000000080b00720c */ /* 0x000fda0000705710 */
[----:B------:R-:W-:Y:S05]  /*0e60*/  @!P0 BREAK.RELIABLE B1 ;  /* 0x0000000000018942 */ /* 0x000fea0003800100 */
[----:B------:R-:W-:Y:S05]  /*0e70*/  @!P0 BRA `(.L_x_7) ;  /* 0x0000000000448947 */ /* 0x000fea0003800000 */
.L_x_12:
[----:B------:R-:W-:Y:S05]  /*0e80*/  BSYNC.RELIABLE B1 ;  /* 0x0000000000017941 */ /* 0x000fea0003800100 */
.L_x_11:
[----:B------:R-:W-:-:S04]  /*0e90*/  LEA R4, P0, R0, UR10, 0x2 ;  /* 0x0000000a00047c11 */ /* 0x000fc8000f8010ff */
[----:B------:R-:W-:-:S05]  /*0ea0*/  LEA.HI.X R5, R0, UR11, R11, 0x2, P0 ;  /* 0x0000000b00057c11 */ /* 0x000fca00080f140b */
[----:B01----:R-:W2:Y:S04]  /*0eb0*/  LDG.E R6, desc[UR12][R4.64] ;  /* 0x0000000c04067981 */ /* 0x003ea8000c1e1900 */
[----:B------:R-:W3:Y:S04]  /*0ec0*/  LDG.E R10, desc[UR12][R4.64+0x4] ;  /* 0x0000040c040a7981 */ /* 0x000ee8000c1e1900 */
[----:B------:R-:W4:Y:S04]  /*0ed0*/  LDG.E R12, desc[UR12][R4.64+0x8] ;  /* 0x0000080c040c7981 */ /* 0x000f28000c1e1900 */
[----:B------:R-:W5:Y:S01]  /*0ee0*/  LDG.E R13, desc[UR12][R4.64+0xc] ;  /* 0x00000c0c040d7981 */ /* 0x000f62000c1e1900 */
[C---:B------:R-:W-:Y:S01]  /*0ef0*/  IMAD R15, R0.reuse, 0x4, R7 ;  /* 0x00000004000f7824 */ /* 0x040fe200078e0207 */
[----:B------:R-:W-:-:S05]  /*0f00*/  IADD3 R0, P0, PT, R0, 0x4, RZ ;  /* 0x0000000400007810 */ /* 0x000fca0007f1e0ff */
[----:B------:R-:W-:Y:S01]  /*0f10*/  IMAD.X R11, RZ, RZ, R11, P0 ;  /* 0x000000ffff0b7224 */ /* 0x000fe200000e060b */
[----:B------:R-:W-:-:S04]  /*0f20*/  ISETP.NE.U32.AND P0, PT, R0, R9, PT ;  /* 0x000000090000720c */ /* 0x000fc80003f05070 */
[----:B------:R-:W-:Y:S01]  /*0f30*/  ISETP.NE.AND.EX P0, PT, R11, R8, PT, P0 ;  /* 0x000000080b00720c */ /* 0x000fe20003f05300 */
[----:B--2---:R1:W-:Y:S04]  /*0f40*/  STS [R15], R6 ;  /* 0x000000060f007388 */ /* 0x0043e80000000800 */
[----:B---3--:R1:W-:Y:S04]  /*0f50*/  STS [R15+0x4], R10 ;  /* 0x0000040a0f007388 */ /* 0x0083e80000000800 */
[----:B----4-:R1:W-:Y:S04]  /*0f60*/  STS [R15+0x8], R12 ;  /* 0x0000080c0f007388 */ /* 0x0103e80000000800 */
[----:B-----5:R1:W-:Y:S01]  /*0f70*/  STS [R15+0xc], R13 ;  /* 0x00000c0d0f007388 */ /* 0x0203e20000000800 */
[----:B------:R-:W-:Y:S05]  /*0f80*/  @P0 BRA `(.L_x_11) ;  /* 0xfffffffc00c00947 */ /* 0x000fea000383ffff */
.L_x_7:
[----:B--2---:R-:W-:Y:S05]  /*0f90*/  BSYNC.RECONVERGENT B0 ;  /* 0x0000000000007941 */ /* 0x004fea0003800200 */
.L_x_6:
[----:B------:R-:W-:Y:S05]  /*0fa0*/  WARPSYNC.ALL ;  /* 0x0000000000007948 */ /* 0x000fea0003800000 */
[----:B------:R-:W2:Y:S02]  /*0fb0*/  LDCU UR6, c[0x0][0x39c] ;  /* 0x00007380ff0677ac */ /* 0x000ea40008000800 */
[----:B--2---:R-:W-:-:S04]  /*0fc0*/  ULOP3.LUT UR6, UR5, UR6, URZ, 0xfc, !UPT ;  /* 0x0000000605067292 */ /* 0x004fc8000f8efcff */
[----:B------:R-:W-:Y:S01]  /*0fd0*/  UISETP.NE.AND.EX UP0, UPT, UR6, URZ, UPT, !UPT ;  /* 0x000000ff0600728c */ /* 0x000fe2000bf053f0 */
[----:B------:R-:W-:Y:S08]  /*0fe0*/  BAR.SYNC.DEFER_BLOCKING 0x0 ;  /* 0x0000000000007b1d */ /* 0x000ff00000010000 */
[----:B------:R-:W-:Y:S05]  /*0ff0*/  BRA.U UP0, `(.L_x_18) ;  /* 0x0000000100547547 */ /* 0x000fea000b800000 */
[----:B------:R-:W2:Y:S01]  /*1000*/  I2F.U32.RP R0, UR4 ;  /* 0x0000000400007d06 */ /* 0x000ea20008209000 */
[----:B------:R-:W1:Y:S01]  /*1010*/  LDC R8, c[0x0][0x398] ;  /* 0x0000e600ff087b82 */ /* 0x000e620000000800 */
[----:B------:R-:W-:Y:S01]  /*1020*/  IMAD R7, RZ, RZ, -UR4 ;  /* 0x80000004ff077e24 */ /* 0x000fe2000f8e02ff */
[----:B------:R-:W-:-:S05]  /*1030*/  ISETP.NE.U32.AND P2, PT, RZ, UR4, PT ;  /* 0x00000004ff007c0c */ /* 0x000fca000bf45070 */
[----:B--2---:R-:W0:Y:S02]  /*1040*/  MUFU.RCP R0, R0 ;  /* 0x0000000000007308 */ /* 0x004e240000001000 */
[----:B0-----:R-:W-:-:S06]  /*1050*/  IADD3 R4, PT, PT, R0, 0xffffffe, RZ ;  /* 0x0ffffffe00047810 */ /* 0x001fcc0007ffe0ff */
[----:B------:R0:W2:Y:S02]  /*1060*/  F2I.FTZ.U32.TRUNC.NTZ R5, R4 ;  /* 0x0000000400057305 */ /* 0x0000a4000021f000 */
[----:B0-----:R-:W-:Y:S02]  /*1070*/  IMAD.MOV.U32 R4, RZ, RZ, RZ ;  /* 0x000000ffff047224 */ /* 0x001fe400078e00ff */
[----:B--2---:R-:W-:-:S04]  /*1080*/  IMAD R7, R7, R5, RZ ;  /* 0x0000000507077224 */ /* 0x004fc800078e02ff */
[----:B------:R-:W-:-:S04]  /*1090*/  IMAD.HI.U32 R5, R5, R7, R4 ;  /* 0x0000000705057227 */ /* 0x000fc800078e0004 */
[----:B------:R-:W-:Y:S02]  /*10a0*/  IMAD.MOV.U32 R7, RZ, RZ, RZ ;  /* 0x000000ffff077224 */ /* 0x000fe400078e00ff */
[----:B-1----:R-:W-:-:S04]  /*10b0*/  IMAD.HI.U32 R6, R5, R8, RZ ;  /* 0x0000000805067227 */ /* 0x002fc800078e00ff */
[----:B------:R-:W-:-:S04]  /*10c0*/  IMAD.MOV R5, RZ, RZ, -R6 ;  /* 0x000000ffff057224 */ /* 0x000fc800078e0a06 */
[----:B------:R-:W-:-:S05]  /*10d0*/  IMAD R0, R5, UR4, R8 ;  /* 0x0000000405007c24 */ /* 0x000fca000f8e0208 */
[----:B------:R-:W-:-:S13]  /*10e0*/  ISETP.GE.U32.AND P0, PT, R0, UR4, PT ;  /* 0x0000000400007c0c */ /* 0x000fda000bf06070 */
[----:B------:R-:W-:Y:S01]  /*10f0*/  @P0 IADD3 R0, PT, PT, R0, -UR4, RZ ;  /* 0x8000000400000c10 */ /* 0x000fe2000fffe0ff */
[----:B------:R-:W-:-:S03]  /*1100*/  @P0 VIADD R6, R6, 0x1 ;  /* 0x0000000106060836 */ /* 0x000fc60000000000 */
[----:B------:R-:W-:-:S13]  /*1110*/  ISETP.GE.U32.AND P1, PT, R0, UR4, PT ;  /* 0x0000000400007c0c */ /* 0x000fda000bf26070 */
[----:B------:R-:W-:Y:S01]  /*1120*/  @P1 VIADD R6, R6, 0x1 ;  /* 0x0000000106061836 */ /* 0x000fe20000000000 */
[----:B------:R-:W-:Y:S01]  /*1130*/  @!P2 LOP3.LUT R6, RZ, UR4, RZ, 0x33, !PT ;  /* 0x00000004ff06ac12 */ /* 0x000fe2000f8e33ff */
[----:B------:R-:W-:Y:S06]  /*1140*/  BRA `(.L_x_19) ;  /* 0x00000000002c7947 */ /* 0x000fec0003800000 */
.L_x_18:
[----:B------:R-:W2:Y:S01]  /*1150*/  LDC R9, c[0x0][0x398] ;  /* 0x0000e600ff097b82 */ /* 0x000ea20000000800 */
[----:B0-----:R-:W-:Y:S01]  /*1160*/  MOV R4, UR4 ;  /* 0x0000000400047c02 */ /* 0x001fe20008000f00 */
[----:B-1----:R-:W-:Y:S01]  /*1170*/  IMAD.U32 R6, RZ, RZ, UR4 ;  /* 0x00000004ff067e24 */ /* 0x002fe2000f8e00ff */
[----:B------:R-:W-:Y:S01]  /*1180*/  MOV R7, UR5 ;  /* 0x0000000500077c02 */ /* 0x000fe20008000f00 */
[----:B------:R-:W-:Y:S01]  /*1190*/  IMAD.U32 R5, RZ, RZ, UR5 ;  /* 0x00000005ff057e24 */ /* 0x000fe2000f8e00ff */
[----:B------:R-:W-:Y:S01]  /*11a0*/  MOV R6, 0x11e0 ;  /* 0x000011e000067802 */ /* 0x000fe20000000f00 */
[----:B------:R-:W-:Y:S02]  /*11b0*/  IMAD.MOV.U32 R8, RZ, RZ, R4 ;  /* 0x000000ffff087224 */ /* 0x000fe400078e0004 */
[----:B------:R-:W0:Y:S05]  /*11c0*/  LDC R0, c[0x0][0x39c] ;  /* 0x0000e700ff007b82 */ /* 0x000e2a0000000800 */
[----:B0-2---:R-:W-:Y:S05]  /*11d0*/  CALL.REL.NOINC `($__internal_0_$__cuda_sm20_div_u64) ;  /* 0x0000000c00187944 */ /* 0x005fea0003c00000 */
[----:B------:R-:W-:Y:S01]  /*11e0*/  IMAD.MOV.U32 R6, RZ, RZ, R0 ;  /* 0x000000ffff067224 */ /* 0x000fe200078e0000 */
[----:B------:R-:W-:-:S07]  /*11f0*/  MOV R7, R9 ;  /* 0x0000000900077202 */ /* 0x000fce0000000f00 */
.L_x_19:
[----:B------:R-:W0:Y:S01]  /*1200*/  LDC.64 R4, c[0x0][0x398] ;  /* 0x0000e600ff047b82 */ /* 0x000e220000000a00 */
[----:B------:R-:W-:Y:S01]  /*1210*/  IMAD.U32 R0, RZ, RZ, UR5 ;  /* 0x00000005ff007e24 */ /* 0x000fe2000f8e00ff */
[----:B0-----:R-:W-:-:S04]  /*1220*/  ISETP.LT.U32.AND P0, PT, R4, UR4, PT ;  /* 0x0000000404007c0c */ /* 0x001fc8000bf01070 */
[----:B------:R-:W-:-:S13]  /*1230*/  ISETP.GT.U32.AND.EX P0, PT, R0, R5, PT, P0 ;  /* 0x000000050000720c */ /* 0x000fda0003f04100 */
[----:B------:R-:W-:Y:S05]  /*1240*/  @!P0 BRA `(.L_x_20) ;  /* 0x0000000000148947 */ /* 0x000fea0003800000 */
[----:B------:R-:W-:Y:S01]  /*1250*/  ISETP.GE.U32.AND P0, PT, R2, R4, PT ;  /* 0x000000040200720c */ /* 0x000fe20003f06070 */
[----:B------:R-:W-:Y:S02]  /*1260*/  HFMA2 R7, -RZ, RZ, 0, 0 ;  /* 0x00000000ff077431 */ /* 0x000fe400000001ff */
[----:B------:R-:W-:Y:S01]  /*1270*/  IMAD.MOV.U32 R6, RZ, RZ, 0x1 ;  /* 0x00000001ff067424 */ /* 0x000fe200078e00ff */
[----:B------:R-:W-:-:S13]  /*1280*/  ISETP.GE.U32.AND.EX P0, PT, R3, R5, PT, P0 ;  /* 0x000000050300720c */ /* 0x000fda0003f06100 */
[----:B------:R-:W-:Y:S05]  /*1290*/  @P0 EXIT ;  /* 0x000000000000094d */ /* 0x000fea0003800000 */
.L_x_20:
[----:B------:R-:W-:Y:S01]  /*12a0*/  UIADD3 UR7, UP0, UPT, UR4, -0x1, URZ ;  /* 0xffffffff04077890 */ /* 0x000fe2000ff1e0ff */
[----:B------:R-:W-:Y:S01]  /*12b0*/  IMAD.U32 R0, RZ, RZ, UR5 ;  /* 0x00000005ff007e24 */ /* 0x000fe2000f8e00ff */
[----:B------:R-:W-:Y:S01]  /*12c0*/  ISETP.LE.U32.AND P0, PT, R4, UR4, PT ;  /* 0x0000000404007c0c */ /* 0x000fe2000bf03070 */
[-C--:B------:R-:W-:Y:S01]  /*12d0*/  IMAD R11, R7, R2.reuse, RZ ;  /* 0x00000002070b7224 */ /* 0x080fe200078e02ff */
[----:B------:R-:W-:Y:S01]  /*12e0*/  UIADD3.X UR8, UPT, UPT, UR5, -0x1, URZ, UP0, !UPT ;  /* 0xffffffff05087890 */ /* 0x000fe200087fe4ff */
[----:B------:R-:W-:Y:S01]  /*12f0*/  IMAD.WIDE.U32 R8, R6, R2, RZ ;  /* 0x0000000206087225 */ /* 0x000fe200078e00ff */
[----:B------:R-:W-:Y:S01]  /*1300*/  ISETP.GE.U32.AND.EX P0, PT, R0, R5, PT, P0 ;  /* 0x000000050000720c */ /* 0x000fe20003f06100 */
[----:B------:R-:W-:Y:S01]  /*1310*/  BSSY.RECONVERGENT B0, `(.L_x_21) ;  /* 0x0000029000007945 */ /* 0x000fe20003800200 */
[----:B------:R-:W-:Y:S01]  /*1320*/  ISETP.NE.U32.AND P1, PT, R2, UR7, PT ;  /* 0x0000000702007c0c */ /* 0x000fe2000bf25070 */
[C---:B------:R-:W-:Y:S02]  /*1330*/  IMAD R11, R3.reuse, R6, R11 ;  /* 0x00000006030b7224 */ /* 0x040fe400078e020b */
[----:B------:R-:W-:Y:S01]  /*1340*/  IMAD.MOV.U32 R0, RZ, RZ, R8 ;  /* 0x000000ffff007224 */ /* 0x000fe200078e0008 */
[----:B------:R-:W-:-:S02]  /*1350*/  ISETP.NE.OR.EX P0, PT, R3, UR8, P0, P1 ;  /* 0x0000000803007c0c */ /* 0x000fc40008705710 */
[----:B------:R-:W-:Y:S02]  /*1360*/  IADD3 R3, PT, PT, R9, R11, RZ ;  /* 0x0000000b09037210 */ /* 0x000fe40007ffe0ff */
[----:B------:R-:W-:-:S09]  /*1370*/  CS2R R8, SRZ ;  /* 0x0000000000087805 */ /* 0x000fd2000001ff00 */
[----:B------:R-:W-:Y:S05]  /*1380*/  @P0 BRA `(.L_x_22) ;  /* 0x0000000000840947 */ /* 0x000fea0003800000 */
[----:B------:R-:W-:-:S09]  /*1390*/  UISETP.NE.AND.EX UP0, UPT, UR6, URZ, UPT, !UPT ;  /* 0x000000ff0600728c */ /* 0x000fd2000bf053f0 */
[----:B------:R-:W-:Y:S05]  /*13a0*/  BRA.U UP0, `(.L_x_23) ;  /* 0x0000000100507547 */ /* 0x000fea000b800000 */
[----:B------:R-:W0:Y:S01]  /*13b0*/  I2F.U32.RP R2, UR4 ;  /* 0x0000000400027d06 */ /* 0x000e220008209000 */
[----:B------:R-:W-:Y:S01]  /*13c0*/  IMAD R5, RZ, RZ, -UR4 ;  /* 0x80000004ff057e24 */ /* 0x000fe2000f8e02ff */
[----:B------:R-:W-:-:S06]  /*13d0*/  ISETP.NE.U32.AND P1, PT, RZ, UR4, PT ;  /* 0x00000004ff007c0c */ /* 0x000fcc000bf25070 */
[----:B0-----:R-:W0:Y:S02]  /*13e0*/  MUFU.RCP R2, R2 ;  /* 0x0000000200027308 */ /* 0x001e240000001000 */
[----:B0-----:R-:W-:-:S06]  /*13f0*/  VIADD R8, R2, 0xffffffe ;  /* 0x0ffffffe02087836 */ /* 0x001fcc0000000000 */
[----:B------:R0:W1:Y:S02]  /*1400*/  F2I.FTZ.U32.TRUNC.NTZ R9, R8 ;  /* 0x0000000800097305 */ /* 0x000064000021f000 */
[----:B0-----:R-:W-:Y:S01]  /*1410*/  MOV R8, RZ ;  /* 0x000000ff00087202 */ /* 0x001fe20000000f00 */
[----:B-1----:R-:W-:-:S04]  /*1420*/  IMAD R5, R5, R9, RZ ;  /* 0x0000000905057224 */ /* 0x002fc800078e02ff */
        /* <DEDUP_REMOVED lines=8> */
[----:B------:R-:W-:Y:S02]  /*14b0*/  @P0 IADD3 R4, PT, PT, R4, -UR4, RZ ;  /* 0x8000000404040c10 */ /* 0x000fe4000fffe0ff */
[----:B------:R-:W-:-:S05]  /*14c0*/  @!P1 LOP3.LUT R4, RZ, UR4, RZ, 0x33, !PT ;  /* 0x00000004ff049c12 */ /* 0x000fca000f8e33ff */
[----:B------:R-:W-:Y:S01]  /*14d0*/  IMAD.MOV.U32 R8, RZ, RZ, R4 ;  /* 0x000000ffff087224 */ /* 0x000fe200078e0004 */
[----:B------:R-:W-:Y:S06]  /*14e0*/  BRA `(.L_x_22) ;  /* 0x00000000002c7947 */ /* 0x000fec0003800000 */
.L_x_23:
[----:B------:R-:W0:Y:S01]  /*14f0*/  LDCU.64 UR8, c[0x0][0x398] ;  /* 0x00007300ff0877ac */ /* 0x000e220008000a00 */
[----:B------:R-:W-:Y:S01]  /*1500*/  IMAD.U32 R15, RZ, RZ, UR5 ;  /* 0x00000005ff0f7e24 */ /* 0x000fe2000f8e00ff */
[----:B------:R-:W-:Y:S01]  /*1510*/  MOV R14, UR4 ;  /* 0x00000004000e7c02 */ /* 0x000fe20008000f00 */
[----:B------:R-:W-:Y:S01]  /*1520*/  IMAD.U32 R12, RZ, RZ, UR4 ;  /* 0x00000004ff0c7e24 */ /* 0x000fe2000f8e00ff */
[----:B------:R-:W-:Y:S02]  /*1530*/  MOV R13, UR5 ;  /* 0x00000005000d7c02 */ /* 0x000fe40008000f00 */
[----:B------:R-:W-:Y:S01]  /*1540*/  MOV R12, 0x1580 ;  /* 0x00001580000c7802 */ /* 0x000fe20000000f00 */
[----:B0-----:R-:W-:Y:S02]  /*1550*/  IMAD.U32 R10, RZ, RZ, UR8 ;  /* 0x00000008ff0a7e24 */ /* 0x001fe4000f8e00ff */
[----:B------:R-:W-:-:S07]  /*1560*/  IMAD.U32 R15, RZ, RZ, UR9 ;  /* 0x00000009ff0f7e24 */ /* 0x000fce000f8e00ff */
[----:B------:R-:W-:Y:S05]  /*1570*/  CALL.REL.NOINC `($__internal_1_$__cuda_sm20_rem_u64) ;  /* 0x0000000c00447944 */ /* 0x000fea0003c00000 */
[----:B------:R-:W-:Y:S01]  /*1580*/  MOV R8, R4 ;  /* 0x0000000400087202 */ /* 0x000fe20000000f00 */
[----:B------:R-:W-:-:S07]  /*1590*/  IMAD.MOV.U32 R9, RZ, RZ, R5 ;  /* 0x000000ffff097224 */ /* 0x000fce00078e0005 */
.L_x_22:
[----:B------:R-:W-:Y:S05]  /*15a0*/  BSYNC.RECONVERGENT B0 ;  /* 0x0000000000007941 */ /* 0x000fea0003800200 */
.L_x_21:
[----:B------:R-:W-:-:S04]  /*15b0*/  IADD3 R5, P0, P1, R8, R0, R6 ;  /* 0x0000000008057210 */ /* 0x000fc8000791e006 */
[----:B------:R-:W-:Y:S02]  /*15c0*/  IADD3.X R2, PT, PT, R9, R3, R7, P0, P1 ;  /* 0x0000000309027210 */ /* 0x000fe400007e2407 */
[----:B------:R-:W-:-:S04]  /*15d0*/  ISETP.GE.U32.AND P0, PT, R0, R5, PT ;  /* 0x000000050000720c */ /* 0x000fc80003f06070 */
[----:B------:R-:W-:-:S13]  /*15e0*/  ISETP.GE.U32.AND.EX P0, PT, R3, R2, PT, P0 ;  /* 0x000000020300720c */ /* 0x000fda0003f06100 */
[----:B------:R-:W-:Y:S05]  /*15f0*/  @P0 EXIT ;  /* 0x000000000000094d */ /* 0x000fea0003800000 */
[----:B------:R-:W0:Y:S01]  /*1600*/  LDCU.64 UR6, c[0x0][0x3a0] ;  /* 0x00007400ff0677ac */ /* 0x000e220008000a00 */
[----:B------:R-:W1:Y:S01]  /*1610*/  S2UR UR5, SR_CgaCtaId ;  /* 0x00000000000579c3 */ /* 0x000e620000008800 */
[----:B------:R-:W-:Y:S01]  /*1620*/  UMOV UR4, 0x400 ;  /* 0x0000040000047882 */ /* 0x000fe20000000000 */
[----:B0-----:R-:W-:-:S04]  /*1630*/  UIADD3 UR8, UP0, UPT, UR6, -0x1, URZ ;  /* 0xffffffff06087890 */ /* 0x001fc8000ff1e0ff */
[----:B------:R-:W-:Y:S02]  /*1640*/  UIADD3.X UR7, UPT, UPT, UR7, -0x1, URZ, UP0, !UPT ;  /* 0xffffffff07077890 */ /* 0x000fe400087fe4ff */
[----:B-1----:R-:W-:Y:S02]  /*1650*/  ULEA UR9, UR5, UR4, 0x18 ;  /* 0x0000000405097291 */ /* 0x002fe4000f8ec0ff */
[----:B------:R-:W-:Y:S02]  /*1660*/  USHF.R.U64 UR6, UR8, 0x3, UR7 ;  /* 0x0000000308067899 */ /* 0x000fe40008001207 */
[----:B------:R-:W-:Y:S02]  /*1670*/  UIADD3 UR10, UPT, UPT, UR9, 0x20, URZ ;  /* 0x00000020090a7890 */ /* 0x000fe4000fffe0ff */
[----:B------:R-:W-:-:S04]  /*1680*/  UIADD3 UR6, UP0, UPT, UR6, 0x1, URZ ;  /* 0x0000000106067890 */ /* 0x000fc8000ff1e0ff */
[----:B------:R-:W-:Y:S02]  /*1690*/  ULEA.HI.X UR7, UR7, URZ, URZ, 0x1d, UP0 ;  /* 0x000000ff07077291 */ /* 0x000fe400080fecff */
[----:B------:R-:W-:Y:S02]  /*16a0*/  ULOP3.LUT UR6, UR6, 0xfffffffe, URZ, 0xc0, !UPT ;  /* 0xfffffffe06067892 */ /* 0x000fe4000f8ec0ff */
[----:B------:R-:W-:-:S12]  /*16b0*/  ULOP3.LUT UR7, UR7, 0x3fffffff, URZ, 0xc0, !UPT ;  /* 0x3fffffff07077892 */ /* 0x000fd8000f8ec0ff */
.L_x_27:
[----:B------:R-:W0:Y:S01]  /*16c0*/  LDCU.64 UR4, c[0x0][0x3a0] ;  /* 0x00007400ff0477ac */ /* 0x000e220008000a00 */
[----:B------:R-:W-:Y:S02]  /*16d0*/  HFMA2 R20, -RZ, RZ, 0, 0 ;  /* 0x00000000ff147431 */ /* 0x000fe400000001ff */
[----:B------:R-:W-:Y:S02]  /*16e0*/  IMAD.MOV.U32 R19, RZ, RZ, RZ ;  /* 0x000000ffff137224 */ /* 0x000fe400078e00ff */
[----:B------:R-:W-:Y:S01]  /*16f0*/  IMAD.MOV.U32 R7, RZ, RZ, RZ ;  /* 0x000000ffff077224 */ /* 0x000fe200078e00ff */
[----:B0-----:R-:W-:-:S04]  /*1700*/  UISETP.GE.U32.AND UP0, UPT, UR4, 0x9, UPT ;  /* 0x000000090400788c */ /* 0x001fc8000bf06070 */
[----:B------:R-:W-:-:S09]  /*1710*/  UISETP.GE.U32.AND.EX UP0, UPT, UR5, URZ, UPT, UP0 ;  /* 0x000000ff0500728c */ /* 0x000fd2000bf06100 */
[----:B------:R-:W-:Y:S05]  /*1720*/  BRA.U !UP0, `(.L_x_24) ;  /* 0x0000000508187547 */ /* 0x000fea000b800000 */
[----:B------:R-:W0:Y:S01]  /*1730*/  LDCU.64 UR4, c[0x0][0x398] ;  /* 0x00007300ff0477ac */ /* 0x000e220008000a00 */
[----:B------:R-:W-:Y:S01]  /*1740*/  MOV R19, RZ ;  /* 0x000000ff00137202 */ /* 0x000fe20000000f00 */
[----:B------:R-:W-:Y:S01]  /*1750*/  IMAD.MOV.U32 R20, RZ, RZ, RZ ;  /* 0x000000ffff147224 */ /* 0x000fe200078e00ff */
[----:B------:R-:W-:Y:S01]  /*1760*/  MOV R4, UR10 ;  /* 0x0000000a00047c02 */ /* 0x000fe20008000f00 */
[----:B------:R-:W1:Y:S01]  /*1770*/  LDCU.128 UR16, c[0x0][0x380] ;  /* 0x00007000ff1077ac */ /* 0x000e620008000c00 */
[----:B------:R-:W-:Y:S02]  /*1780*/  IMAD.U32 R18, RZ, RZ, UR7 ;  /* 0x00000007ff127e24 */ /* 0x000fe4000f8e00ff */
[----:B0-----:R-:W-:Y:S02]  /*1790*/  IMAD R9, R3, UR4, RZ ;  /* 0x0000000403097c24 */ /* 0x001fe4000f8e02ff */
[----:B------:R-:W-:Y:S01]  /*17a0*/  IMAD.WIDE.U32 R6, R0, UR4, RZ ;  /* 0x0000000400067c25 */ /* 0x000fe2000f8e00ff */
[----:B-1----:R-:W-:-:S03]  /*17b0*/  UIADD3 UR4, UP0, UPT, UR18, 0x20, URZ ;  /* 0x0000002012047890 */ /* 0x002fc6000ff1e0ff */
[----:B------:R-:W-:Y:S01]  /*17c0*/  IMAD R9, R0, UR5, R9 ;  /* 0x0000000500097c24 */ /* 0x000fe2000f8e0209 */
[C---:B------:R-:W-:Y:S01]  /*17d0*/  LEA R16, P0, R6.reuse, UR16, 0x2 ;  /* 0x0000001006107c11 */ /* 0x040fe2000f8010ff */
[----:B------:R-:W-:Y:S02]  /*17e0*/  UIADD3.X UR5, UPT, UPT, URZ, UR19, URZ, UP0, !UPT ;  /* 0x00000013ff057290 */ /* 0x000fe400087fe4ff */
[----:B------:R-:W-:Y:S01]  /*17f0*/  IMAD.IADD R17, R7, 0x1, R9 ;  /* 0x0000000107117824 */ /* 0x000fe200078e0209 */
[----:B------:R-:W-:Y:S01]  /*1800*/  MOV R28, UR4 ;  /* 0x00000004001c7c02 */ /* 0x000fe20008000f00 */
[----:B------:R-:W-:Y:S02]  /*1810*/  IMAD.MOV.U32 R7, RZ, RZ, RZ ;  /* 0x000000ffff077224 */ /* 0x000fe400078e00ff */
[----:B------:R-:W-:Y:S01]  /*1820*/  IMAD.U32 R29, RZ, RZ, UR5 ;  /* 0x00000005ff1d7e24 */ /* 0x000fe2000f8e00ff */
[----:B------:R-:W-:Y:S01]  /*1830*/  LEA.HI.X R17, R6, UR17, R17, 0x2, P0 ;  /* 0x0000001106117c11 */ /* 0x000fe200080f1411 */
[----:B------:R-:W-:Y:S01]  /*1840*/  IMAD.U32 R6, RZ, RZ, UR6 ;  /* 0x00000006ff067e24 */ /* 0x000fe2000f8e00ff */
[----:B------:R-:W-:-:S05]  /*1850*/  IADD3 R16, P0, PT, R16, 0x20, RZ ;  /* 0x0000002010107810 */ /* 0x000fca0007f1e0ff */
[----:B------:R-:W-:-:S08]  /*1860*/  IMAD.X R17, RZ, RZ, R17, P0 ;  /* 0x000000ffff117224 */ /* 0x000fd000000e0611 */
.L_x_25:
[----:B------:R-:W2:Y:S04]  /*1870*/  LDG.E R14, desc[UR12][R16.64+-0x20] ;  /* 0xffffe00c100e7981 */ /* 0x000ea8000c1e1900 */
        /* <DEDUP_REMOVED lines=8> */
[----:B------:R-:W3:Y:S01]  /*1900*/  LDS.128 R8, [R4+-0x20] ;  /* 0xffffe00004087984 */ /* 0x000ee20000000c00 */
[----:B--2---:R-:W-:-:S03]  /*1910*/  FFMA R14, R14, R13, R19 ;  /* 0x0000000d0e0e7223 */ /* 0x004fc60000000013 */
[----:B------:R0:W2:Y:S01]  /*1920*/  LDG.E R13, desc[UR12][R28.64] ;  /* 0x0000000c1c0d7981 */ /* 0x0000a2000c1e1900 */
[----:B---3--:R-:W-:-:S03]  /*1930*/  FFMA R9, R23, R9, R14 ;  /* 0x0000000917097223 */ /* 0x008fc6000000000e */
[----:B------:R-:W3:Y:S01]  /*1940*/  LDG.E R14, desc[UR12][R16.64+0x4] ;  /* 0x0000040c100e7981 */ /* 0x000ee2000c1e1900 */
[----:B----4-:R-:W-:-:S03]  /*1950*/  FFMA R9, R22, R10, R9 ;  /* 0x0000000a16097223 */ /* 0x010fc60000000009 */
[----:B------:R-:W4:Y:S01]  /*1960*/  LDG.E R19, desc[UR12][R16.64+0x8] ;  /* 0x0000080c10137981 */ /* 0x000f22000c1e1900 */
[----:B-----5:R-:W-:-:S03]  /*1970*/  FFMA R22, R12, R11, R9 ;  /* 0x0000000b0c167223 */ /* 0x020fc60000000009 */
[----:B------:R-:W2:Y:S04]  /*1980*/  LDG.E R12, desc[UR12][R16.64] ;  /* 0x0000000c100c7981 */ /* 0x000ea8000c1e1900 */
[----:B------:R-:W1:Y:S04]  /*1990*/  LDS.128 R8, [R4+-0x10] ;  /* 0xfffff00004087984 */ /* 0x000e680000000c00 */
[----:B------:R-:W5:Y:S01]  /*19a0*/  LDG.E R23, desc[UR12][R16.64+0x18] ;  /* 0x0000180c10177981 */ /* 0x000f62000c1e1900 */
[----:B-1----:R-:W-:-:S03]  /*19b0*/  FFMA R8, R21, R8, R22 ;  /* 0x0000000815087223 */ /* 0x002fc60000000016 */
[----:B------:R-:W5:Y:S04]  /*19c0*/  LDG.E R22, desc[UR12][R16.64+0xc] ;  /* 0x00000c0c10167981 */ /* 0x000f68000c1e1900 */
[----:B------:R-:W5:Y:S01]  /*19d0*/  LDG.E R21, desc[UR12][R16.64+0x10] ;  /* 0x0000100c10157981 */ /* 0x000f62000c1e1900 */
[----:B------:R-:W-:-:S03]  /*19e0*/  FFMA R9, R9, R24, R8 ;  /* 0x0000001809097223 */ /* 0x000fc60000000008 */
[----:B------:R-:W5:Y:S01]  /*19f0*/  LDG.E R24, desc[UR12][R16.64+0x14] ;  /* 0x0000140c10187981 */ /* 0x000f62000c1e1900 */
[----:B------:R-:W-:-:S04]  /*1a00*/  FFMA R10, R10, R15, R9 ;  /* 0x0000000f0a0a7223 */ /* 0x000fc80000000009 */
[----:B------:R-:W-:Y:S02]  /*1a10*/  FFMA R15, R11, R26, R10 ;  /* 0x0000001a0b0f7223 */ /* 0x000fe4000000000a */
[----:B------:R1:W5:Y:S04]  /*1a20*/  LDG.E R26, desc[UR12][R16.64+0x1c] ;  /* 0x00001c0c101a7981 */ /* 0x000368000c1e1900 */
[----:B------:R-:W3:Y:S01]  /*1a30*/  LDS.128 R8, [R4] ;  /* 0x0000000004087984 */ /* 0x000ee20000000c00 */
[----:B------:R-:W-:-:S04]  /*1a40*/  IADD3 R6, P0, PT, R6, -0x2, RZ ;  /* 0xfffffffe06067810 */ /* 0x000fc80007f1e0ff */
[----:B------:R-:W-:Y:S02]  /*1a50*/  IADD3.X R18, PT, PT, R18, -0x1, RZ, P0, !PT ;  /* 0xffffffff12127810 */ /* 0x000fe400007fe4ff */
[----:B------:R-:W-:-:S04]  /*1a60*/  ISETP.NE.U32.AND P0, PT, R6, RZ, PT ;  /* 0x000000ff0600720c */ /* 0x000fc80003f05070 */
[----:B------:R-:W-:Y:S02]  /*1a70*/  ISETP.NE.AND.EX P0, PT, R18, RZ, PT, P0 ;  /* 0x000000ff1200720c */ /* 0x000fe40003f05300 */
[----:B------:R-:W-:Y:S02]  /*1a80*/  IADD3 R20, P1, PT, R20, 0x10, RZ ;  /* 0x0000001014147810 */ /* 0x000fe40007f3e0ff */
[----:B0-----:R-:W-:Y:S02]  /*1a90*/  IADD3 R28, P3, PT, R28, 0x40, RZ ;  /* 0x000000401c1c7810 */ /* 0x001fe40007f7e0ff */
[----:B-1----:R-:W-:Y:S01]  /*1aa0*/  IADD3 R16, P2, PT, R16, 0x40, RZ ;  /* 0x0000004010107810 */ /* 0x002fe20007f5e0ff */
[----:B------:R-:W-:Y:S02]  /*1ab0*/  IMAD.X R7, RZ, RZ, R7, P1 ;  /* 0x000000ffff077224 */ /* 0x000fe400008e0607 */
[----:B------:R-:W-:Y:S01]  /*1ac0*/  IMAD.X R29, RZ, RZ, R29, P3 ;  /* 0x000000ffff1d7224 */ /* 0x000fe200018e061d */
[----:B------:R-:W-:Y:S01]  /*1ad0*/  IADD3.X R17, PT, PT, RZ, R17, RZ, P2, !PT ;  /* 0x00000011ff117210 */ /* 0x000fe200017fe4ff */
[----:B--2---:R-:W-:-:S04]  /*1ae0*/  FFMA R12, R12, R13, R15 ;  /* 0x0000000d0c0c7223 */ /* 0x004fc8000000000f */
[----:B---3--:R-:W-:Y:S02]  /*1af0*/  FFMA R9, R9, R14, R12 ;  /* 0x0000000e09097223 */ /* 0x008fe4000000000c */
[----:B------:R0:W1:Y:S02]  /*1b00*/  LDS.128 R12, [R4+0x10] ;  /* 0x00001000040c7984 */ /* 0x0000640000000c00 */
[----:B----4-:R-:W-:Y:S01]  /*1b10*/  FFMA R10, R10, R19, R9 ;  /* 0x000000130a0a7223 */ /* 0x010fe20000000009 */
[----:B0-----:R-:W-:-:S03]  /*1b20*/  IADD3 R4, PT, PT, R4, 0x40, RZ ;  /* 0x0000004004047810 */ /* 0x001fc60007ffe0ff */
[----:B-----5:R-:W-:-:S04]  /*1b30*/  FFMA R10, R11, R22, R10 ;  /* 0x000000160b0a7223 */ /* 0x020fc8000000000a */
[----:B-1----:R-:W-:-:S04]  /*1b40*/  FFMA R10, R21, R12, R10 ;  /* 0x0000000c150a7223 */ /* 0x002fc8000000000a */
[----:B------:R-:W-:-:S04]  /*1b50*/  FFMA R13, R13, R24, R10 ;  /* 0x000000180d0d7223 */ /* 0x000fc8000000000a */
[----:B------:R-:W-:-:S04]  /*1b60*/  FFMA R14, R14, R23, R13 ;  /* 0x000000170e0e7223 */ /* 0x000fc8000000000d */
[----:B------:R-:W-:Y:S01]  /*1b70*/  FFMA R19, R15, R26, R14 ;  /* 0x0000001a0f137223 */ /* 0x000fe2000000000e */
[----:B------:R-:W-:Y:S06]  /*1b80*/  @P0 BRA `(.L_x_25) ;  /* 0xfffffffc00380947 */ /* 0x000fec000383ffff */
.L_x_24:
[----:B------:R-:W-:-:S09]  /*1b90*/  ULOP3.LUT UP0, URZ, UR8, 0x8, URZ, 0xc0, !UPT ;  /* 0x0000000808ff7892 */ /* 0x000fd2000f80c0ff */
[----:B------:R-:W-:Y:S05]  /*1ba0*/  BRA.U UP0, `(.L_x_26) ;  /* 0x00000001007c7547 */ /* 0x000fea000b800000 */
[----:B------:R-:W0:Y:S01]  /*1bb0*/  LDCU.64 UR4, c[0x0][0x398] ;  /* 0x00007300ff0477ac */ /* 0x000e220008000a00 */
[----:B------:R-:W-:Y:S01]  /*1bc0*/  IMAD.MOV.U32 R6, RZ, RZ, R20 ;  /* 0x000000ffff067224 */ /* 0x000fe200078e0014 */
[----:B------:R-:W1:Y:S01]  /*1bd0*/  LDCU.128 UR16, c[0x0][0x380] ;  /* 0x00007000ff1077ac */ /* 0x000e620008000c00 */
[----:B0-----:R-:W-:Y:S02]  /*1be0*/  IMAD R11, R3, UR4, RZ ;  /* 0x00000004030b7c24 */ /* 0x001fe4000f8e02ff */
[----:B------:R-:W-:Y:S01]  /*1bf0*/  IMAD.WIDE.U32 R8, R0, UR4, R6 ;  /* 0x0000000400087c25 */ /* 0x000fe2000f8e0006 */
[----:B-1----:R-:W-:-:S03]  /*1c00*/  LEA R12, P1, R20, UR18, 0x2 ;  /* 0x00000012140c7c11 */ /* 0x002fc6000f8210ff */
[----:B------:R-:W-:Y:S01]  /*1c10*/  IMAD R11, R0, UR5, R11 ;  /* 0x00000005000b7c24 */ /* 0x000fe2000f8e020b */
[----:B------:R-:W-:Y:S02]  /*1c20*/  LEA R6, P0, R8, UR16, 0x2 ;  /* 0x0000001008067c11 */ /* 0x000fe4000f8010ff */
[----:B------:R-:W-:Y:S01]  /*1c30*/  LEA.HI.X R13, R20, UR19, R7, 0x2, P1 ;  /* 0x00000013140d7c11 */ /* 0x000fe200088f1407 */
[----:B------:R-:W-:-:S04]  /*1c40*/  IMAD.IADD R9, R11, 0x1, R9 ;  /* 0x000000010b097824 */ /* 0x000fc800078e0209 */
[----:B------:R0:W2:Y:S01]  /*1c50*/  LDG.E R22, desc[UR12][R12.64] ;  /* 0x0000000c0c167981 */ /* 0x0000a2000c1e1900 */
        /* <DEDUP_REMOVED lines=9> */
[----:B------:R-:W-:-:S05]  /*1cf0*/  LEA R20, R20, UR9, 0x2 ;  /* 0x0000000914147c11 */ /* 0x000fca000f8e10ff */
[----:B------:R-:W3:Y:S04]  /*1d00*/  LDS.128 R8, [R20] ;  /* 0x0000000014087984 */ /* 0x000ee80000000c00 */
[----:B0-----:R-:W0:Y:S01]  /*1d10*/  LDS.128 R12, [R20+0x10] ;  /* 0x00001000140c7984 */ /* 0x001e220000000c00 */
[----:B--2---:R-:W-:-:S04]  /*1d20*/  FFMA R18, R18, R22, R19 ;  /* 0x0000001612127223 */ /* 0x004fc80000000013 */
[----:B---3--:R-:W-:-:S04]  /*1d30*/  FFMA R9, R23, R9, R18 ;  /* 0x0000000917097223 */ /* 0x008fc80000000012 */
[----:B----4-:R-:W-:-:S04]  /*1d40*/  FFMA R10, R24, R10, R9 ;  /* 0x0000000a180a7223 */ /* 0x010fc80000000009 */
[----:B-----5:R-:W-:-:S04]  /*1d50*/  FFMA R10, R25, R11, R10 ;  /* 0x0000000b190a7223 */ /* 0x020fc8000000000a */
[----:B0-----:R-:W-:-:S04]  /*1d60*/  FFMA R10, R21, R12, R10 ;  /* 0x0000000c150a7223 */ /* 0x001fc8000000000a */
[----:B------:R-:W-:-:S04]  /*1d70*/  FFMA R13, R13, R4, R10 ;  /* 0x000000040d0d7223 */ /* 0x000fc8000000000a */
[----:B------:R-:W-:-:S04]  /*1d80*/  FFMA R14, R14, R17, R13 ;  /* 0x000000110e0e7223 */ /* 0x000fc8000000000d */
[----:B------:R-:W-:-:S07]  /*1d90*/  FFMA R19, R15, R16, R14 ;  /* 0x000000100f137223 */ /* 0x000fce000000000e */
.L_x_26:
[----:B------:R-:W0:Y:S02]  /*1da0*/  LDCU.64 UR4, c[0x0][0x390] ;  /* 0x00007200ff0477ac */ /* 0x000e240008000a00 */
[----:B0-----:R-:W-:-:S04]  /*1db0*/  LEA R6, P0, R0, UR4, 0x2 ;  /* 0x0000000400067c11 */ /* 0x001fc8000f8010ff */
[C---:B------:R-:W-:Y:S02]  /*1dc0*/  LEA.HI.X R7, R0.reuse, UR5, R3, 0x2, P0 ;  /* 0x0000000500077c11 */ /* 0x040fe400080f1403 */
[----:B------:R-:W-:-:S03]  /*1dd0*/  IADD3 R0, P0, PT, R0, 0x1, RZ ;  /* 0x0000000100007810 */ /* 0x000fc60007f1e0ff */
[----:B------:R0:W-:Y:S01]  /*1de0*/  STG.E desc[UR12][R6.64], R19 ;  /* 0x0000001306007986 */ /* 0x0001e2000c10190c */
[----:B------:R-:W-:Y:S02]  /*1df0*/  IADD3.X R3, PT, PT, RZ, R3, RZ, P0, !PT ;  /* 0x00000003ff037210 */ /* 0x000fe400007fe4ff */
[----:B------:R-:W-:-:S04]  /*1e00*/  ISETP.NE.U32.AND P0, PT, R0, R5, PT ;  /* 0x000000050000720c */ /* 0x000fc80003f05070 */
[----:B------:R-:W-:-:S13]  /*1e10*/  ISETP.NE.AND.EX P0, PT, R3, R2, PT, P0 ;  /* 0x000000020300720c */ /* 0x000fda0003f05300 */
[----:B0-----:R-:W-:Y:S05]  /*1e20*/  @P0 BRA `(.L_x_27) ;  /* 0xfffffff800240947 */ /* 0x001fea000383ffff */
[----:B------:R-:W-:Y:S05]  /*1e30*/  EXIT ;  /* 0x000000000000794d */ /* 0x000fea0003800000 */
        .weak           $__internal_0_$__cuda_sm20_div_u64
        .type           $__internal_0_$__cuda_sm20_div_u64,@function
        .size           $__internal_0_$__cuda_sm20_div_u64,($__internal_1_$__cuda_sm20_rem_u64 - $__internal_0_$__cuda_sm20_div_u64)
$__internal_0_$__cuda_sm20_div_u64:
[----:B------:R-:W-:Y:S02]  /*1e40*/  IMAD.MOV.U32 R14, RZ, RZ, R8 ;  /* 0x000000ffff0e7224 */ /* 0x000fe400078e0008 */
[----:B------:R-:W-:-:S04]  /*1e50*/  IMAD.MOV.U32 R15, RZ, RZ, R7 ;  /* 0x000000ffff0f7224 */ /* 0x000fc800078e0007 */
[----:B------:R-:W0:Y:S08]  /*1e60*/  I2F.U64.RP R14, R14 ;  /* 0x0000000e000e7312 */ /* 0x000e300000309000 */
[----:B0-----:R-:W0:Y:S02]  /*1e70*/  MUFU.RCP R10, R14 ;  /* 0x0000000e000a7308 */ /* 0x001e240000001000 */
[----:B0-----:R-:W-:-:S06]  /*1e80*/  IADD3 R10, PT, PT, R10, 0x1ffffffe, RZ ;  /* 0x1ffffffe0a0a7810 */ /* 0x001fcc0007ffe0ff */
[----:B------:R-:W0:Y:S02]  /*1e90*/  F2I.U64.TRUNC R10, R10 ;  /* 0x0000000a000a7311 */ /* 0x000e24000020d800 */
[----:B0-----:R-:W-:-:S04]  /*1ea0*/  IMAD.WIDE.U32 R12, R10, R8, RZ ;  /* 0x000000080a0c7225 */ /* 0x001fc800078e00ff */
[----:B------:R-:W-:Y:S01]  /*1eb0*/  IMAD R13, R10, R7, R13 ;  /* 0x000000070a0d7224 */ /* 0x000fe200078e020d */
[----:B------:R-:W-:-:S03]  /*1ec0*/  IADD3 R17, P0, PT, RZ, -R12, RZ ;  /* 0x8000000cff117210 */ /* 0x000fc60007f1e0ff */
[----:B------:R-:W-:Y:S02]  /*1ed0*/  IMAD R13, R11, R8, R13 ;  /* 0x000000080b0d7224 */ /* 0x000fe400078e020d */
[----:B------:R-:W-:-:S04]  /*1ee0*/  IMAD.HI.U32 R12, R10, R17, RZ ;  /* 0x000000110a0c7227 */ /* 0x000fc800078e00ff */
[----:B------:R-:W-:Y:S02]  /*1ef0*/  IMAD.X R19, RZ, RZ, ~R13, P0 ;  /* 0x000000ffff137224 */ /* 0x000fe400000e0e0d */
[----:B------:R-:W-:Y:S02]  /*1f00*/  IMAD.MOV.U32 R13, RZ, RZ, R10 ;  /* 0x000000ffff0d7224 */ /* 0x000fe400078e000a */
[-C--:B------:R-:W-:Y:S02]  /*1f10*/  IMAD R15, R11, R19.reuse, RZ ;  /* 0x000000130b0f7224 */ /* 0x080fe400078e02ff */
[----:B------:R-:W-:-:S04]  /*1f20*/  IMAD.WIDE.U32 R12, P0, R10, R19, R12 ;  /* 0x000000130a0c7225 */ /* 0x000fc8000780000c */
[----:B------:R-:W-:-:S04]  /*1f30*/  IMAD.HI.U32 R19, R11, R19, RZ ;  /* 0x000000130b137227 */ /* 0x000fc800078e00ff */
[----:B------:R-:W-:-:S05]  /*1f40*/  IMAD.HI.U32 R12, P1, R11, R17, R12 ;  /* 0x000000110b0c7227 */ /* 0x000fca000782000c */
[----:B------:R-:W-:Y:S02]  /*1f50*/  IADD3 R13, P2, PT, R15, R12, RZ ;  /* 0x0000000c0f0d7210 */ /* 0x000fe40007f5e0ff */
[----:B------:R-:W-:-:S03]  /*1f60*/  IADD3.X R12, PT, PT, R19, R11, RZ, P0, !PT ;  /* 0x0000000b130c7210 */ /* 0x000fc600007fe4ff */
[----:B------:R-:W-:Y:S01]  /*1f70*/  IMAD.WIDE.U32 R10, R13, R8, RZ ;  /* 0x000000080d0a7225 */ /* 0x000fe200078e00ff */
[----:B------:R-:W-:-:S03]  /*1f80*/  IADD3.X R15, PT, PT, RZ, RZ, R12, P2, P1 ;  /* 0x000000ffff0f7210 */ /* 0x000fc600017e240c */
[----:B------:R-:W-:Y:S01]  /*1f90*/  IMAD R11, R13, R7, R11 ;  /* 0x000000070d0b7224 */ /* 0x000fe200078e020b */
[----:B------:R-:W-:-:S03]  /*1fa0*/  IADD3 R17, P0, PT, RZ, -R10, RZ ;  /* 0x8000000aff117210 */ /* 0x000fc60007f1e0ff */
[----:B------:R-:W-:Y:S02]  /*1fb0*/  IMAD R11, R15, R8, R11 ;  /* 0x000000080f0b7224 */ /* 0x000fe400078e020b */
[----:B------:R-:W-:-:S04]  /*1fc0*/  IMAD.HI.U32 R12, R13, R17, RZ ;  /* 0x000000110d0c7227 */ /* 0x000fc800078e00ff */
[----:B------:R-:W-:Y:S01]  /*1fd0*/  IMAD.X R10, RZ, RZ, ~R11, P0 ;  /* 0x000000ffff0a7224 */ /* 0x000fe200000e0e0b */
[----:B------:R-:W-:-:S03]  /*1fe0*/  MOV R11, RZ ;  /* 0x000000ff000b7202 */ /* 0x000fc60000000f00 */
[----:B------:R-:W-:-:S04]  /*1ff0*/  IMAD.WIDE.U32 R12, P0, R13, R10, R12 ;  /* 0x0000000a0d0c7225 */ /* 0x000fc8000780000c */
[C---:B------:R-:W-:Y:S02]  /*2000*/  IMAD R14, R15.reuse, R10, RZ ;  /* 0x0000000a0f0e7224 */ /* 0x040fe400078e02ff */
[----:B------:R-:W-:-:S04]  /*2010*/  IMAD.HI.U32 R13, P1, R15, R17, R12 ;  /* 0x000000110f0d7227 */ /* 0x000fc8000782000c */
[----:B------:R-:W-:Y:S01]  /*2020*/  IMAD.HI.U32 R10, R15, R10, RZ ;  /* 0x0000000a0f0a7227 */ /* 0x000fe200078e00ff */
[----:B------:R-:W-:-:S03]  /*2030*/  IADD3 R13, P2, PT, R14, R13, RZ ;  /* 0x0000000d0e0d7210 */ /* 0x000fc60007f5e0ff */
[----:B------:R-:W-:Y:S02]  /*2040*/  IMAD.X R15, R10, 0x1, R15, P0 ;  /* 0x000000010a0f7824 */ /* 0x000fe400000e060f */
[----:B------:R-:W-:-:S03]  /*2050*/  IMAD.HI.U32 R10, R13, R9, RZ ;  /* 0x000000090d0a7227 */ /* 0x000fc600078e00ff */
[----:B------:R-:W-:Y:S01]  /*2060*/  IADD3.X R15, PT, PT, RZ, RZ, R15, P2, P1 ;  /* 0x000000ffff0f7210 */ /* 0x000fe200017e240f */
[----:B------:R-:W-:-:S04]  /*2070*/  IMAD.WIDE.U32 R10, R13, R0, R10 ;  /* 0x000000000d0a7225 */ /* 0x000fc800078e000a */
[C---:B------:R-:W-:Y:S02]  /*2080*/  IMAD R13, R15.reuse, R0, RZ ;  /* 0x000000000f0d7224 */ /* 0x040fe400078e02ff */
[----:B------:R-:W-:-:S04]  /*2090*/  IMAD.HI.U32 R10, P0, R15, R9, R10 ;  /* 0x000000090f0a7227 */ /* 0x000fc8000780000a */
[----:B------:R-:W-:Y:S01]  /*20a0*/  IMAD.HI.U32 R12, R15, R0, RZ ;  /* 0x000000000f0c7227 */ /* 0x000fe200078e00ff */
[----:B------:R-:W-:-:S03]  /*20b0*/  IADD3 R13, P1, PT, R13, R10, RZ ;  /* 0x0000000a0d0d7210 */ /* 0x000fc60007f3e0ff */
[----:B------:R-:W-:Y:S02]  /*20c0*/  IMAD.X R12, RZ, RZ, R12, P0 ;  /* 0x000000ffff0c7224 */ /* 0x000fe400000e060c */
[----:B------:R-:W-:-:S04]  /*20d0*/  IMAD.WIDE.U32 R10, R13, R8, RZ ;  /* 0x000000080d0a7225 */ /* 0x000fc800078e00ff */
[----:B------:R-:W-:Y:S01]  /*20e0*/  IMAD.X R15, RZ, RZ, R12, P1 ;  /* 0x000000ffff0f7224 */ /* 0x000fe200008e060c */
[----:B------:R-:W-:Y:S01]  /*20f0*/  IADD3 R17, P1, PT, -R10, R9, RZ ;  /* 0x000000090a117210 */ /* 0x000fe20007f3e1ff */
[----:B------:R-:W-:-:S03]  /*2100*/  IMAD R11, R13, R7, R11 ;  /* 0x000000070d0b7224 */ /* 0x000fc600078e020b */
[-C--:B------:R-:W-:Y:S01]  /*2110*/  ISETP.GE.U32.AND P0, PT, R17, R8.reuse, PT ;  /* 0x000000081100720c */ /* 0x080fe20003f06070 */
[----:B------:R-:W-:-:S05]  /*2120*/  IMAD R11, R15, R8, R11 ;  /* 0x000000080f0b7224 */ /* 0x000fca00078e020b */
[----:B------:R-:W-:Y:S02]  /*2130*/  IADD3.X R14, PT, PT, ~R11, R0, RZ, P1, !PT ;  /* 0x000000000b0e7210 */ /* 0x000fe40000ffe5ff */
[----:B------:R-:W-:Y:S02]  /*2140*/  IADD3 R9, P1, PT, -R8, R17, RZ ;  /* 0x0000001108097210 */ /* 0x000fe40007f3e1ff */
[----:B------:R-:W-:Y:S02]  /*2150*/  IADD3 R0, P2, PT, R13, 0x1, RZ ;  /* 0x000000010d007810 */ /* 0x000fe40007f5e0ff */
[C---:B------:R-:W-:Y:S01]  /*2160*/  ISETP.GE.U32.AND.EX P0, PT, R14.reuse, R7, PT, P0 ;  /* 0x000000070e00720c */ /* 0x040fe20003f06100 */
[----:B------:R-:W-:Y:S01]  /*2170*/  IMAD.X R12, R14, 0x1, ~R7, P1 ;  /* 0x000000010e0c7824 */ /* 0x000fe200008e0e07 */
[----:B------:R-:W-:Y:S01]  /*2180*/  ISETP.NE.U32.AND P1, PT, R8, RZ, PT ;  /* 0x000000ff0800720c */ /* 0x000fe20003f25070 */
[----:B------:R-:W-:Y:S01]  /*2190*/  IMAD.X R10, RZ, RZ, R15, P2 ;  /* 0x000000ffff0a7224 */ /* 0x000fe200010e060f */
[----:B------:R-:W-:-:S02]  /*21a0*/  SEL R9, R9, R17, P0 ;  /* 0x0000001109097207 */ /* 0x000fc40000000000 */
[----:B------:R-:W-:Y:S02]  /*21b0*/  SEL R13, R0, R13, P0 ;  /* 0x0000000d000d7207 */ /* 0x000fe40000000000 */
[----:B------:R-:W-:Y:S02]  /*21c0*/  SEL R12, R12, R14, P0 ;  /* 0x0000000e0c0c7207 */ /* 0x000fe40000000000 */
[----:B------:R-:W-:Y:S02]  /*21d0*/  SEL R10, R10, R15, P0 ;  /* 0x0000000f0a0a7207 */ /* 0x000fe40000000000 */
[----:B------:R-:W-:Y:S02]  /*21e0*/  ISETP.GE.U32.AND P0, PT, R9, R8, PT ;  /* 0x000000080900720c */ /* 0x000fe40003f06070 */
[----:B------:R-:W-:Y:S02]  /*21f0*/  IADD3 R0, P2, PT, R13, 0x1, RZ ;  /* 0x000000010d007810 */ /* 0x000fe40007f5e0ff */
[----:B------:R-:W-:-:S02]  /*2200*/  ISETP.GE.U32.AND.EX P0, PT, R12, R7, PT, P0 ;  /* 0x000000070c00720c */ /* 0x000fc40003f06100 */
[-C--:B------:R-:W-:Y:S02]  /*2210*/  IADD3.X R9, PT, PT, RZ, R10.reuse, RZ, P2, !PT ;  /* 0x0000000aff097210 */ /* 0x080fe400017fe4ff */
[----:B------:R-:W-:Y:S01]  /*2220*/  ISETP.NE.AND.EX P1, PT, R7, RZ, PT, P1 ;  /* 0x000000ff0700720c */ /* 0x000fe20003f25310 */
[----:B------:R-:W-:Y:S01]  /*2230*/  IMAD.MOV.U32 R7, RZ, RZ, 0x0 ;  /* 0x00000000ff077424 */ /* 0x000fe200078e00ff */
[----:B------:R-:W-:Y:S02]  /*2240*/  SEL R0, R0, R13, P0 ;  /* 0x0000000d00007207 */ /* 0x000fe40000000000 */
[----:B------:R-:W-:Y:S02]  /*2250*/  SEL R9, R9, R10, P0 ;  /* 0x0000000a09097207 */ /* 0x000fe40000000000 */
[----:B------:R-:W-:Y:S02]  /*2260*/  SEL R0, R0, 0xffffffff, P1 ;  /* 0xffffffff00007807 */ /* 0x000fe40000800000 */
[----:B------:R-:W-:Y:S01]  /*2270*/  SEL R9, R9, 0xffffffff, P1 ;  /* 0xffffffff09097807 */ /* 0x000fe20000800000 */
[----:B------:R-:W-:Y:S06]  /*2280*/  RET.REL.NODEC R6 `(_Z11shared_gemvPKfS0_Pfmm) ;  /* 0xffffffdc065c7950 */ /* 0x000fec0003c3ffff */
        .weak           $__internal_1_$__cuda_sm20_rem_u64
        .type           $__internal_1_$__cuda_sm20_rem_u64,@function
        .size           $__internal_1_$__cuda_sm20_rem_u64,(.L_x_30 - $__internal_1_$__cuda_sm20_rem_u64)
$__internal_1_$__cuda_sm20_rem_u64:
[----:B------:R-:W-:Y:S01]  /*2290*/  IMAD.MOV.U32 R16, RZ, RZ, R14 ;  /* 0x000000ffff107224 */ /* 0x000fe200078e000e */
[----:B------:R-:W-:-:S05]  /*22a0*/  MOV R17, R13 ;  /* 0x0000000d00117202 */ /* 0x000fca0000000f00 */
[----:B------:R-:W0:Y:S08]  /*22b0*/  I2F.U64.RP R16, R16 ;  /* 0x0000001000107312 */ /* 0x000e300000309000 */
[----:B0-----:R-:W0:Y:S02]  /*22c0*/  MUFU.RCP R4, R16 ;  /* 0x0000001000047308 */ /* 0x001e240000001000 */
[----:B0-----:R-:W-:-:S06]  /*22d0*/  VIADD R8, R4, 0x1ffffffe ;  /* 0x1ffffffe04087836 */ /* 0x001fcc0000000000 */
[----:B------:R-:W0:Y:S02]  /*22e0*/  F2I.U64.TRUNC R8, R8 ;  /* 0x0000000800087311 */ /* 0x000e24000020d800 */
[----:B0-----:R-:W-:-:S04]  /*22f0*/  IMAD.WIDE.U32 R4, R8, R14, RZ ;  /* 0x0000000e08047225 */ /* 0x001fc800078e00ff */
[----:B------:R-:W-:Y:S01]  /*2300*/  IMAD R5, R8, R13, R5 ;  /* 0x0000000d08057224 */ /* 0x000fe200078e0205 */
[----:B------:R-:W-:-:S03]  /*2310*/  IADD3 R19, P0, PT, RZ, -R4, RZ ;  /* 0x80000004ff137210 */ /* 0x000fc60007f1e0ff */
[----:B------:R-:W-:Y:S02]  /*2320*/  IMAD R5, R9, R14, R5 ;  /* 0x0000000e09057224 */ /* 0x000fe400078e0205 */
[----:B------:R-:W-:-:S04]  /*2330*/  IMAD.HI.U32 R4, R8, R19, RZ ;  /* 0x0000001308047227 */ /* 0x000fc800078e00ff */
[----:B------:R-:W-:Y:S01]  /*2340*/  IMAD.X R21, RZ, RZ, ~R5, P0 ;  /* 0x000000ffff157224 */ /* 0x000fe200000e0e05 */
[----:B------:R-:W-:-:S03]  /*2350*/  MOV R5, R8 ;  /* 0x0000000800057202 */ /* 0x000fc60000000f00 */
[-C--:B------:R-:W-:Y:S02]  /*2360*/  IMAD R23, R9, R21.reuse, RZ ;  /* 0x0000001509177224 */ /* 0x080fe400078e02ff */
[----:B------:R-:W-:-:S04]  /*2370*/  IMAD.WIDE.U32 R4, P0, R8, R21, R4 ;  /* 0x0000001508047225 */ /* 0x000fc80007800004 */
[----:B------:R-:W-:-:S04]  /*2380*/  IMAD.HI.U32 R17, R9, R21, RZ ;  /* 0x0000001509117227 */ /* 0x000fc800078e00ff */
[----:B------:R-:W-:-:S04]  /*2390*/  IMAD.HI.U32 R4, P1, R9, R19, R4 ;  /* 0x0000001309047227 */ /* 0x000fc80007820004 */
[----:B------:R-:W-:Y:S01]  /*23a0*/  IMAD.X R17, R17, 0x1, R9, P0 ;  /* 0x0000000111117824 */ /* 0x000fe200000e0609 */
[----:B------:R-:W-:-:S04]  /*23b0*/  IADD3 R5, P2, PT, R23, R4, RZ ;  /* 0x0000000417057210 */ /* 0x000fc80007f5e0ff */
[----:B------:R-:W-:Y:S01]  /*23c0*/  IADD3.X R17, PT, PT, RZ, RZ, R17, P2, P1 ;  /* 0x000000ffff117210 */ /* 0x000fe200017e2411 */
[----:B------:R-:W-:-:S04]  /*23d0*/  IMAD.WIDE.U32 R8, R5, R14, RZ ;  /* 0x0000000e05087225 */ /* 0x000fc800078e00ff */
[----:B------:R-:W-:Y:S01]  /*23e0*/  IMAD R4, R5, R13, R9 ;  /* 0x0000000d05047224 */ /* 0x000fe200078e0209 */
[----:B------:R-:W-:-:S03]  /*23f0*/  IADD3 R9, P0, PT, RZ, -R8, RZ ;  /* 0x80000008ff097210 */ /* 0x000fc60007f1e0ff */
[----:B------:R-:W-:Y:S02]  /*2400*/  IMAD R8, R17, R14, R4 ;  /* 0x0000000e11087224 */ /* 0x000fe400078e0204 */
[----:B------:R-:W-:-:S04]  /*2410*/  IMAD.HI.U32 R4, R5, R9, RZ ;  /* 0x0000000905047227 */ /* 0x000fc800078e00ff */
[----:B------:R-:W-:-:S04]  /*2420*/  IMAD.X R8, RZ, RZ, ~R8, P0 ;  /* 0x000000ffff087224 */ /* 0x000fc800000e0e08 */
[----:B------:R-:W-:-:S04]  /*2430*/  IMAD.WIDE.U32 R4, P0, R5, R8, R4 ;  /* 0x0000000805047225 */ /* 0x000fc80007800004 */
[C---:B------:R-:W-:Y:S02]  /*2440*/  IMAD R19, R17.reuse, R8, RZ ;  /* 0x0000000811137224 */ /* 0x040fe400078e02ff */
[----:B------:R-:W-:-:S04]  /*2450*/  IMAD.HI.U32 R4, P1, R17, R9, R4 ;  /* 0x0000000911047227 */ /* 0x000fc80007820004 */
[----:B------:R-:W-:Y:S01]  /*2460*/  IMAD.HI.U32 R8, R17, R8, RZ ;  /* 0x0000000811087227 */ /* 0x000fe200078e00ff */
[----:B------:R-:W-:-:S03]  /*2470*/  IADD3 R9, P2, PT, R19, R4, RZ ;  /* 0x0000000413097210 */ /* 0x000fc60007f5e0ff */
[----:B------:R-:W-:Y:S01]  /*2480*/  IMAD.MOV.U32 R5, RZ, RZ, RZ ;  /* 0x000000ffff057224 */ /* 0x000fe200078e00ff */
[----:B------:R-:W-:Y:S01]  /*2490*/  IADD3.X R17, PT, PT, R8, R17, RZ, P0, !PT ;  /* 0x0000001108117210 */ /* 0x000fe200007fe4ff */
        /* <DEDUP_REMOVED lines=8> */
[----:B------:R-:W-:-:S03]  /*2520*/  IMAD.WIDE.U32 R4, R9, R14, RZ ;  /* 0x0000000e09047225 */ /* 0x000fc600078e00ff */
[----:B------:R-:W-:Y:S01]  /*2530*/  IADD3.X R17, PT, PT, RZ, R8, RZ, P1, !PT ;  /* 0x00000008ff117210 */ /* 0x000fe20000ffe4ff */
[----:B------:R-:W-:Y:S01]  /*2540*/  IMAD R9, R9, R13, R5 ;  /* 0x0000000d09097224 */ /* 0x000fe200078e0205 */
[----:B------:R-:W-:-:S03]  /*2550*/  IADD3 R5, P1, PT, -R4, R10, RZ ;  /* 0x0000000a04057210 */ /* 0x000fc60007f3e1ff */
[-C--:B------:R-:W-:Y:S01]  /*2560*/  IMAD R4, R17, R14.reuse, R9 ;  /* 0x0000000e11047224 */ /* 0x080fe200078e0209 */
[----:B------:R-:W-:-:S03]  /*2570*/  ISETP.GE.U32.AND P0, PT, R5, R14, PT ;  /* 0x0000000e0500720c */ /* 0x000fc60003f06070 */
[----:B------:R-:W-:Y:S01]  /*2580*/  IMAD.X R4, R15, 0x1, ~R4, P1 ;  /* 0x000000010f047824 */ /* 0x000fe200008e0e04 */
[----:B------:R-:W-:-:S04]  /*2590*/  IADD3 R9, P1, PT, -R14, R5, RZ ;  /* 0x000000050e097210 */ /* 0x000fc80007f3e1ff */
[C---:B------:R-:W-:Y:S01]  /*25a0*/  ISETP.GE.U32.AND.EX P0, PT, R4.reuse, R13, PT, P0 ;  /* 0x0000000d0400720c */ /* 0x040fe20003f06100 */
[----:B------:R-:W-:Y:S01]  /*25b0*/  IMAD.X R8, R4, 0x1, ~R13, P1 ;  /* 0x0000000104087824 */ /* 0x000fe200008e0e0d */
[----:B------:R-:W-:Y:S02]  /*25c0*/  ISETP.NE.U32.AND P1, PT, R14, RZ, PT ;  /* 0x000000ff0e00720c */ /* 0x000fe40003f25070 */
[----:B------:R-:W-:Y:S02]  /*25d0*/  SEL R9, R9, R5, P0 ;  /* 0x0000000509097207 */ /* 0x000fe40000000000 */
[----:B------:R-:W-:Y:S02]  /*25e0*/  SEL R8, R8, R4, P0 ;  /* 0x0000000408087207 */ /* 0x000fe40000000000 */
[----:B------:R-:W-:Y:S02]  /*25f0*/  ISETP.GE.U32.AND P0, PT, R9, R14, PT ;  /* 0x0000000e0900720c */ /* 0x000fe40003f06070 */
[----:B------:R-:W-:-:S02]  /*2600*/  IADD3 R4, P2, PT, -R14, R9, RZ ;  /* 0x000000090e047210 */ /* 0x000fc40007f5e1ff */
[----:B------:R-:W-:Y:S02]  /*2610*/  ISETP.GE.U32.AND.EX P0, PT, R8, R13, PT, P0 ;  /* 0x0000000d0800720c */ /* 0x000fe40003f06100 */
[CC--:B------:R-:W-:Y:S02]  /*2620*/  IADD3.X R5, PT, PT, ~R13.reuse, R8.reuse, RZ, P2, !PT ;  /* 0x000000080d057210 */ /* 0x0c0fe400017fe5ff */
[----:B------:R-:W-:Y:S01]  /*2630*/  ISETP.NE.AND.EX P1, PT, R13, RZ, PT, P1 ;  /* 0x000000ff0d00720c */ /* 0x000fe20003f25310 */
[----:B------:R-:W-:Y:S01]  /*2640*/  IMAD.MOV.U32 R13, RZ, RZ, 0x0 ;  /* 0x00000000ff0d7424 */ /* 0x000fe200078e00ff */
[----:B------:R-:W-:Y:S02]  /*2650*/  SEL R4, R4, R9, P0 ;  /* 0x0000000904047207 */ /* 0x000fe40000000000 */
[----:B------:R-:W-:Y:S02]  /*2660*/  SEL R5, R5, R8, P0 ;  /* 0x0000000805057207 */ /* 0x000fe40000000000 */
[----:B------:R-:W-:-:S02]  /*2670*/  SEL R4, R4, 0xffffffff, P1 ;  /* 0xffffffff04047807 */ /* 0x000fc40000800000 */
[----:B------:R-:W-:Y:S01]  /*2680*/  SEL R5, R5, 0xffffffff, P1 ;  /* 0xffffffff05057807 */ /* 0x000fe20000800000 */
[----:B------:R-:W-:Y:S06]  /*2690*/  RET.REL.NODEC R12 `(_Z11shared_gemvPKfS0_Pfmm) ;  /* 0xffffffd80c587950 */ /* 0x000fec0003c3ffff */
.L_x_28:
[----:B------:R-:W-:-:S00]  /*26a0*/  BRA `(.L_x_28) ;  /* 0xfffffffc00fc7947 */ /* 0x000fc0000383ffff */
[----:B------:R-:W-:-:S00]  /*26b0*/  NOP ;  /* 0x0000000000007918 */ /* 0x000fc00000000000 */
        /* <DEDUP_REMOVED lines=12> */
.L_x_30:


//--------------------- .nv.shared._Z11shared_gemvPKfS0_Pfmm --------------------------
	.section	.nv.shared._Z11shared_gemvPKfS0_Pfmm,"aw",@nobits
	.sectionflags	@""
	.align	16
	.zero		1024


//--------------------- .nv.shared.reserved.0     --------------------------
	.section	.nv.shared.reserved.0,"aw",@nobits
	.weak		__nv_reservedSMEM_offset_0_alias
	.size		__nv_reservedSMEM_offset_0_alias, 0, 64
	.other		__nv_reservedSMEM_offset_0_alias,@"STO_CUDA_RESERVED_SHARED STV_DEFAULT"
__nv_reservedSMEM_offset_0_alias:
	.zero		0
	.zero		64


//--------------------- .nv.constant0._Z11shared_gemvPKfS0_Pfmm --------------------------
	.section	.nv.constant0._Z11shared_gemvPKfS0_Pfmm,"a",@progbits
	.sectionflags	@""
	.align	4
.nv.constant0._Z11shared_gemvPKfS0_Pfmm:
	.zero		936


//--------------------- SYMBOLS --------------------------

	.type		.nv.reservedSmem.offset0,@object
	.size		.nv.reservedSmem.offset0,0x4
	.type		.nv.reservedSmem.cap,@object
	.size		.nv.reservedSmem.cap,0x4
